//
// Generated by NVIDIA NVVM Compiler
//
// Compiler Build ID: CL-36424714
// Cuda compilation tools, release 13.0, V13.0.88
// Based on NVVM 20.0.0
//

.version 9.0
.target sm_100
.address_size 64

	// .globl	compute_forces_kernel
.extern .func  (.param .b32 func_retval0) vprintf
(
	.param .b64 vprintf_param_0,
	.param .b64 vprintf_param_1
)
;
.global .align 1 .b8 $str[98] = {73, 110, 118, 97, 108, 105, 100, 32, 115, 105, 109, 117, 108, 97, 116, 105, 111, 110, 32, 112, 97, 114, 97, 109, 101, 116, 101, 114, 115, 58, 32, 115, 112, 114, 105, 110, 103, 95, 107, 61, 37, 102, 44, 32, 100, 97, 109, 112, 105, 110, 103, 61, 37, 102, 44, 32, 114, 101, 112, 101, 108, 95, 107, 61, 37, 102, 44, 32, 100, 116, 61, 37, 102, 44, 32, 109, 97, 120, 95, 114, 101, 112, 117, 108, 115, 105, 111, 110, 95, 100, 105, 115, 116, 61, 37, 102, 10};
.global .align 1 .b8 $str$1[66] = {78, 111, 100, 101, 32, 37, 100, 58, 32, 73, 110, 118, 97, 108, 105, 100, 32, 105, 110, 112, 117, 116, 32, 100, 101, 116, 101, 99, 116, 101, 100, 32, 45, 32, 112, 111, 115, 61, 40, 37, 102, 44, 37, 102, 44, 37, 102, 41, 44, 32, 118, 101, 108, 61, 40, 37, 102, 44, 37, 102, 44, 37, 102, 41, 10};
.global .align 1 .b8 $str$2[85] = {78, 111, 100, 101, 32, 37, 100, 58, 32, 102, 111, 114, 99, 101, 95, 109, 97, 103, 61, 37, 102, 32, 40, 109, 97, 120, 61, 37, 102, 41, 44, 32, 118, 101, 108, 95, 109, 97, 103, 61, 37, 102, 32, 40, 109, 97, 120, 61, 37, 102, 41, 44, 32, 112, 111, 115, 61, 40, 37, 102, 44, 37, 102, 44, 37, 102, 41, 44, 32, 118, 101, 108, 61, 40, 37, 102, 44, 37, 102, 44, 37, 102, 41, 10};

.visible .entry compute_forces_kernel(
	.param .u64 .ptr .align 1 compute_forces_kernel_param_0,
	.param .u32 compute_forces_kernel_param_1,
	.param .u64 .ptr .align 1 compute_forces_kernel_param_2,
	.param .u32 compute_forces_kernel_param_3,
	.param .f32 compute_forces_kernel_param_4,
	.param .f32 compute_forces_kernel_param_5,
	.param .f32 compute_forces_kernel_param_6,
	.param .f32 compute_forces_kernel_param_7,
	.param .f32 compute_forces_kernel_param_8,
	.param .f32 compute_forces_kernel_param_9
)
{
	.local .align 8 .b8 	__local_depot0[88];
	.reg .b64 	%SP;
	.reg .b64 	%SPL;
	.reg .pred 	%p<65>;
	.reg .b32 	%r<52>;
	.reg .b32 	%f<343>;
	.reg .b64 	%rd<46>;
	.reg .b64 	%fd<20>;

	mov.u64 	%SPL, __local_depot0;
	cvta.local.u64 	%SP, %SPL;
	ld.param.u64 	%rd17, [compute_forces_kernel_param_0];
	ld.param.u32 	%r21, [compute_forces_kernel_param_1];
	ld.param.u32 	%r22, [compute_forces_kernel_param_3];
	ld.param.f32 	%f118, [compute_forces_kernel_param_4];
	ld.param.f32 	%f120, [compute_forces_kernel_param_6];
	cvta.to.global.u64 	%rd1, %rd17;
	add.u64 	%rd18, %SP, 0;
	add.u64 	%rd2, %SPL, 0;
	mov.u32 	%r23, %ctaid.x;
	mov.u32 	%r24, %ntid.x;
	mov.u32 	%r25, %tid.x;
	mad.lo.s32 	%r1, %r23, %r24, %r25;
	setp.ge.s32 	%p1, %r1, %r21;
	@%p1 bra 	$L__BB0_46;
	ld.param.f32 	%f285, [compute_forces_kernel_param_8];
	ld.param.f32 	%f282, [compute_forces_kernel_param_7];
	ld.param.f32 	%f279, [compute_forces_kernel_param_5];
	min.f32 	%f124, %f118, %f279;
	setp.leu.f32 	%p2, %f279, 0f3F800000;
	min.f32 	%f125, %f124, %f120;
	setp.geu.f32 	%p3, %f125, 0f00000000;
	and.pred  	%p4, %p3, %p2;
	setp.gtu.f32 	%p5, %f282, 0f00000000;
	and.pred  	%p6, %p5, %p4;
	setp.gtu.f32 	%p7, %f285, 0f00000000;
	and.pred  	%p8, %p7, %p6;
	@%p8 bra 	$L__BB0_4;
	setp.ne.s32 	%p64, %r1, 0;
	@%p64 bra 	$L__BB0_46;
	ld.param.f32 	%f289, [compute_forces_kernel_param_8];
	ld.param.f32 	%f284, [compute_forces_kernel_param_7];
	ld.param.f32 	%f281, [compute_forces_kernel_param_5];
	cvt.f64.f32 	%fd15, %f118;
	cvt.f64.f32 	%fd16, %f281;
	cvt.f64.f32 	%fd17, %f120;
	cvt.f64.f32 	%fd18, %f284;
	cvt.f64.f32 	%fd19, %f289;
	st.local.f64 	[%rd2], %fd15;
	st.local.f64 	[%rd2+8], %fd16;
	st.local.f64 	[%rd2+16], %fd17;
	st.local.f64 	[%rd2+24], %fd18;
	st.local.f64 	[%rd2+32], %fd19;
	mov.u64 	%rd38, $str;
	cvta.global.u64 	%rd39, %rd38;
	{ // callseq 2, 0
	.param .b64 param0;
	st.param.b64 	[param0], %rd39;
	.param .b64 param1;
	st.param.b64 	[param1], %rd18;
	.param .b32 retval0;
	call.uni (retval0), 
	vprintf, 
	(
	param0, 
	param1
	);
	ld.param.b32 	%r43, [retval0];
	} // callseq 2
	bra.uni 	$L__BB0_46;
$L__BB0_4:
	mul.wide.s32 	%rd19, %r1, 28;
	add.s64 	%rd3, %rd1, %rd19;
	ld.global.f32 	%f295, [%rd3];
	ld.global.f32 	%f296, [%rd3+4];
	ld.global.f32 	%f297, [%rd3+8];
	ld.global.f32 	%f292, [%rd3+12];
	ld.global.f32 	%f293, [%rd3+16];
	ld.global.f32 	%f294, [%rd3+20];
	abs.f32 	%f126, %f295;
	setp.nan.f32 	%p9, %f126, %f126;
	abs.f32 	%f127, %f296;
	setp.nan.f32 	%p10, %f127, %f127;
	or.pred  	%p11, %p9, %p10;
	abs.f32 	%f129, %f297;
	setp.nan.f32 	%p12, %f129, %f129;
	or.pred  	%p13, %p11, %p12;
	setp.equ.f32 	%p14, %f126, 0f7F800000;
	or.pred  	%p15, %p13, %p14;
	setp.equ.f32 	%p16, %f127, 0f7F800000;
	or.pred  	%p17, %p15, %p16;
	setp.equ.f32 	%p18, %f129, 0f7F800000;
	or.pred  	%p19, %p17, %p18;
	@%p19 bra 	$L__BB0_6;
	abs.f32 	%f131, %f292;
	setp.num.f32 	%p20, %f131, %f131;
	abs.f32 	%f132, %f293;
	setp.num.f32 	%p21, %f132, %f132;
	and.pred  	%p22, %p20, %p21;
	abs.f32 	%f134, %f294;
	setp.num.f32 	%p23, %f134, %f134;
	and.pred  	%p24, %p22, %p23;
	setp.ne.f32 	%p25, %f131, 0f7F800000;
	and.pred  	%p26, %p24, %p25;
	setp.ne.f32 	%p27, %f132, 0f7F800000;
	and.pred  	%p28, %p26, %p27;
	setp.ne.f32 	%p29, %f134, 0f7F800000;
	and.pred  	%p30, %p28, %p29;
	@%p30 bra 	$L__BB0_9;
$L__BB0_6:
	setp.ne.s32 	%p31, %r1, 0;
	@%p31 bra 	$L__BB0_8;
	cvt.f64.f32 	%fd1, %f295;
	cvt.f64.f32 	%fd2, %f296;
	cvt.f64.f32 	%fd3, %f297;
	cvt.f64.f32 	%fd4, %f292;
	cvt.f64.f32 	%fd5, %f293;
	cvt.f64.f32 	%fd6, %f294;
	cvta.to.local.u64 	%rd21, %rd18;
	mov.b32 	%r26, 0;
	st.local.u32 	[%rd21], %r26;
	st.local.f64 	[%rd21+8], %fd1;
	st.local.f64 	[%rd21+16], %fd2;
	st.local.f64 	[%rd21+24], %fd3;
	st.local.f64 	[%rd21+32], %fd4;
	st.local.f64 	[%rd21+40], %fd5;
	st.local.f64 	[%rd21+48], %fd6;
	mov.u64 	%rd22, $str$1;
	cvta.global.u64 	%rd23, %rd22;
	{ // callseq 0, 0
	.param .b64 param0;
	st.param.b64 	[param0], %rd23;
	.param .b64 param1;
	st.param.b64 	[param1], %rd18;
	.param .b32 retval0;
	call.uni (retval0), 
	vprintf, 
	(
	param0, 
	param1
	);
	ld.param.b32 	%r27, [retval0];
	} // callseq 0
$L__BB0_8:
	mov.b32 	%r29, 0;
	st.global.u32 	[%rd3], %r29;
	st.global.u32 	[%rd3+4], %r29;
	st.global.u32 	[%rd3+8], %r29;
	st.global.u32 	[%rd3+12], %r29;
	st.global.u32 	[%rd3+16], %r29;
	st.global.u32 	[%rd3+20], %r29;
	mov.f32 	%f292, 0f00000000;
	mov.f32 	%f293, %f292;
	mov.f32 	%f294, %f292;
	mov.f32 	%f295, %f292;
	mov.f32 	%f296, %f292;
	mov.f32 	%f297, %f292;
$L__BB0_9:
	setp.lt.s32 	%p32, %r22, 1;
	mov.f32 	%f331, 0f00000000;
	mov.f32 	%f332, %f331;
	mov.f32 	%f333, %f331;
	@%p32 bra 	$L__BB0_21;
	setp.eq.s32 	%p33, %r22, 1;
	mov.f32 	%f333, 0f00000000;
	mov.b64 	%rd43, 0;
	mov.f32 	%f332, %f333;
	mov.f32 	%f331, %f333;
	@%p33 bra 	$L__BB0_15;
	ld.param.u64 	%rd41, [compute_forces_kernel_param_2];
	and.b32  	%r30, %r22, 2147483646;
	neg.s32 	%r46, %r30;
	cvta.to.global.u64 	%rd25, %rd41;
	add.s64 	%rd44, %rd25, 12;
	mov.f32 	%f333, 0f00000000;
$L__BB0_12:
	ld.global.u32 	%r47, [%rd44+-12];
	setp.eq.s32 	%p34, %r47, %r1;
	@%p34 bra 	$L__BB0_47;
	ld.global.u32 	%r31, [%rd44+-8];
	setp.eq.s32 	%p35, %r31, %r1;
	@%p35 bra 	$L__BB0_48;
	bra.uni 	$L__BB0_50;
$L__BB0_14:
	cvt.u64.u32 	%rd43, %r30;
$L__BB0_15:
	and.b32  	%r34, %r22, 1;
	setp.eq.b32 	%p41, %r34, 1;
	not.pred 	%p42, %p41;
	@%p42 bra 	$L__BB0_21;
	ld.param.u64 	%rd42, [compute_forces_kernel_param_2];
	cvta.to.global.u64 	%rd28, %rd42;
	mad.lo.s64 	%rd7, %rd43, 12, %rd28;
	ld.global.u32 	%r45, [%rd7];
	setp.eq.s32 	%p43, %r45, %r1;
	@%p43 bra 	$L__BB0_18;
	ld.global.u32 	%r35, [%rd7+4];
	setp.eq.s32 	%p44, %r35, %r1;
	@%p44 bra 	$L__BB0_19;
	bra.uni 	$L__BB0_21;
$L__BB0_18:
	ld.global.u32 	%r45, [%rd7+4];
$L__BB0_19:
	mul.wide.s32 	%rd29, %r45, 28;
	add.s64 	%rd8, %rd1, %rd29;
	ld.global.f32 	%f179, [%rd8];
	ld.global.f32 	%f180, [%rd8+4];
	ld.global.f32 	%f181, [%rd8+8];
	sub.f32 	%f19, %f179, %f295;
	sub.f32 	%f20, %f180, %f296;
	sub.f32 	%f21, %f181, %f297;
	mul.f32 	%f182, %f20, %f20;
	fma.rn.f32 	%f183, %f19, %f19, %f182;
	fma.rn.f32 	%f184, %f21, %f21, %f183;
	sqrt.rn.f32 	%f22, %f184;
	setp.leu.f32 	%p45, %f22, 0f38D1B717;
	@%p45 bra 	$L__BB0_21;
	div.rn.f32 	%f185, %f19, %f22;
	div.rn.f32 	%f186, %f20, %f22;
	div.rn.f32 	%f187, %f21, %f22;
	add.f32 	%f188, %f22, 0fBF800000;
	mul.f32 	%f189, %f118, %f188;
	ld.global.f32 	%f190, [%rd7+8];
	mul.f32 	%f191, %f189, %f190;
	ld.global.f32 	%f192, [%rd3+24];
	ld.global.f32 	%f193, [%rd8+24];
	mul.f32 	%f194, %f192, %f193;
	mul.f32 	%f195, %f185, %f191;
	fma.rn.f32 	%f331, %f195, %f194, %f331;
	mul.f32 	%f196, %f186, %f191;
	fma.rn.f32 	%f332, %f196, %f194, %f332;
	mul.f32 	%f197, %f187, %f191;
	fma.rn.f32 	%f333, %f197, %f194, %f333;
$L__BB0_21:
	setp.lt.s32 	%p46, %r21, 1;
	@%p46 bra 	$L__BB0_38;
	setp.eq.s32 	%p47, %r21, 1;
	mov.b32 	%r51, 0;
	@%p47 bra 	$L__BB0_33;
	neg.s32 	%r49, %r1;
	add.s64 	%rd45, %rd1, 28;
	mov.b32 	%r50, 0;
$L__BB0_24:
	setp.eq.s32 	%p48, %r49, 0;
	@%p48 bra 	$L__BB0_28;
	ld.global.f32 	%f199, [%rd45+-28];
	ld.global.f32 	%f200, [%rd45+-24];
	ld.global.f32 	%f201, [%rd45+-20];
	sub.f32 	%f55, %f199, %f295;
	sub.f32 	%f56, %f200, %f296;
	sub.f32 	%f57, %f201, %f297;
	mul.f32 	%f202, %f56, %f56;
	fma.rn.f32 	%f203, %f55, %f55, %f202;
	fma.rn.f32 	%f204, %f57, %f57, %f203;
	sqrt.rn.f32 	%f58, %f204;
	setp.leu.f32 	%p49, %f58, 0f38D1B717;
	@%p49 bra 	$L__BB0_28;
	ld.param.f32 	%f286, [compute_forces_kernel_param_8];
	setp.geu.f32 	%p50, %f58, %f286;
	@%p50 bra 	$L__BB0_28;
	ld.global.f32 	%f205, [%rd45+-4];
	ld.global.f32 	%f206, [%rd3+24];
	mul.f32 	%f207, %f120, %f206;
	mul.f32 	%f208, %f205, %f207;
	mul.f32 	%f209, %f58, %f58;
	div.rn.f32 	%f210, %f208, %f209;
	div.rn.f32 	%f211, %f55, %f58;
	mul.f32 	%f212, %f211, %f210;
	sub.f32 	%f331, %f331, %f212;
	div.rn.f32 	%f213, %f56, %f58;
	mul.f32 	%f214, %f213, %f210;
	sub.f32 	%f332, %f332, %f214;
	div.rn.f32 	%f215, %f57, %f58;
	mul.f32 	%f216, %f215, %f210;
	sub.f32 	%f333, %f333, %f216;
$L__BB0_28:
	add.s32 	%r38, %r50, 1;
	setp.eq.s32 	%p51, %r38, %r1;
	@%p51 bra 	$L__BB0_32;
	ld.global.f32 	%f217, [%rd45];
	ld.global.f32 	%f218, [%rd45+4];
	ld.global.f32 	%f219, [%rd45+8];
	sub.f32 	%f65, %f217, %f295;
	sub.f32 	%f66, %f218, %f296;
	sub.f32 	%f67, %f219, %f297;
	mul.f32 	%f220, %f66, %f66;
	fma.rn.f32 	%f221, %f65, %f65, %f220;
	fma.rn.f32 	%f222, %f67, %f67, %f221;
	sqrt.rn.f32 	%f68, %f222;
	setp.leu.f32 	%p52, %f68, 0f38D1B717;
	@%p52 bra 	$L__BB0_32;
	ld.param.f32 	%f287, [compute_forces_kernel_param_8];
	setp.geu.f32 	%p53, %f68, %f287;
	@%p53 bra 	$L__BB0_32;
	ld.global.f32 	%f223, [%rd45+24];
	ld.global.f32 	%f224, [%rd3+24];
	mul.f32 	%f225, %f120, %f224;
	mul.f32 	%f226, %f223, %f225;
	mul.f32 	%f227, %f68, %f68;
	div.rn.f32 	%f228, %f226, %f227;
	div.rn.f32 	%f229, %f65, %f68;
	mul.f32 	%f230, %f229, %f228;
	sub.f32 	%f331, %f331, %f230;
	div.rn.f32 	%f231, %f66, %f68;
	mul.f32 	%f232, %f231, %f228;
	sub.f32 	%f332, %f332, %f232;
	div.rn.f32 	%f233, %f67, %f68;
	mul.f32 	%f234, %f233, %f228;
	sub.f32 	%f333, %f333, %f234;
$L__BB0_32:
	add.s32 	%r50, %r50, 2;
	add.s32 	%r49, %r49, 2;
	add.s64 	%rd45, %rd45, 56;
	and.b32  	%r51, %r21, 2147483646;
	setp.ne.s32 	%p54, %r50, %r51;
	@%p54 bra 	$L__BB0_24;
$L__BB0_33:
	and.b32  	%r39, %r21, 1;
	setp.eq.b32 	%p55, %r39, 1;
	not.pred 	%p56, %p55;
	@%p56 bra 	$L__BB0_38;
	setp.eq.s32 	%p57, %r51, %r1;
	@%p57 bra 	$L__BB0_38;
	mul.wide.u32 	%rd30, %r51, 28;
	add.s64 	%rd31, %rd1, %rd30;
	ld.global.f32 	%f81, [%rd31+24];
	ld.global.f32 	%f235, [%rd31];
	ld.global.f32 	%f236, [%rd31+4];
	ld.global.f32 	%f237, [%rd31+8];
	sub.f32 	%f82, %f235, %f295;
	sub.f32 	%f83, %f236, %f296;
	sub.f32 	%f84, %f237, %f297;
	mul.f32 	%f238, %f83, %f83;
	fma.rn.f32 	%f239, %f82, %f82, %f238;
	fma.rn.f32 	%f240, %f84, %f84, %f239;
	sqrt.rn.f32 	%f85, %f240;
	setp.leu.f32 	%p58, %f85, 0f38D1B717;
	@%p58 bra 	$L__BB0_38;
	ld.param.f32 	%f288, [compute_forces_kernel_param_8];
	setp.geu.f32 	%p59, %f85, %f288;
	@%p59 bra 	$L__BB0_38;
	ld.global.f32 	%f241, [%rd3+24];
	mul.f32 	%f242, %f120, %f241;
	mul.f32 	%f243, %f81, %f242;
	mul.f32 	%f244, %f85, %f85;
	div.rn.f32 	%f245, %f243, %f244;
	div.rn.f32 	%f246, %f82, %f85;
	mul.f32 	%f247, %f246, %f245;
	sub.f32 	%f331, %f331, %f247;
	div.rn.f32 	%f248, %f83, %f85;
	mul.f32 	%f249, %f248, %f245;
	sub.f32 	%f332, %f332, %f249;
	div.rn.f32 	%f250, %f84, %f85;
	mul.f32 	%f251, %f250, %f245;
	sub.f32 	%f333, %f333, %f251;
$L__BB0_38:
	mul.f32 	%f252, %f332, %f332;
	fma.rn.f32 	%f253, %f331, %f331, %f252;
	fma.rn.f32 	%f254, %f333, %f333, %f253;
	sqrt.rn.f32 	%f92, %f254;
	setp.leu.f32 	%p60, %f92, 0f447A0000;
	@%p60 bra 	$L__BB0_40;
	mov.f32 	%f255, 0f447A0000;
	div.rn.f32 	%f256, %f255, %f92;
	mul.f32 	%f331, %f331, %f256;
	mul.f32 	%f332, %f332, %f256;
	mul.f32 	%f333, %f333, %f256;
$L__BB0_40:
	ld.param.f32 	%f283, [compute_forces_kernel_param_7];
	ld.param.f32 	%f280, [compute_forces_kernel_param_5];
	mov.f32 	%f257, 0f3F800000;
	sub.f32 	%f258, %f257, %f280;
	mul.f32 	%f259, %f283, %f331;
	fma.rn.f32 	%f337, %f258, %f292, %f259;
	mul.f32 	%f260, %f283, %f332;
	fma.rn.f32 	%f338, %f258, %f293, %f260;
	mul.f32 	%f261, %f283, %f333;
	fma.rn.f32 	%f339, %f258, %f294, %f261;
	fma.rn.f32 	%f340, %f283, %f337, %f295;
	fma.rn.f32 	%f341, %f283, %f338, %f296;
	fma.rn.f32 	%f342, %f283, %f339, %f297;
	mul.f32 	%f262, %f337, %f337;
	fma.rn.f32 	%f263, %f338, %f338, %f262;
	fma.rn.f32 	%f264, %f339, %f339, %f263;
	sqrt.rn.f32 	%f105, %f264;
	setp.leu.f32 	%p61, %f105, 0f42C80000;
	@%p61 bra 	$L__BB0_42;
	mov.f32 	%f265, 0f42C80000;
	div.rn.f32 	%f266, %f265, %f105;
	mul.f32 	%f337, %f337, %f266;
	mul.f32 	%f338, %f338, %f266;
	mul.f32 	%f339, %f339, %f266;
$L__BB0_42:
	ld.param.f32 	%f290, [compute_forces_kernel_param_9];
	setp.leu.f32 	%p62, %f290, 0f00000000;
	@%p62 bra 	$L__BB0_44;
	ld.param.f32 	%f291, [compute_forces_kernel_param_9];
	neg.f32 	%f267, %f291;
	min.f32 	%f268, %f291, %f340;
	max.f32 	%f340, %f267, %f268;
	min.f32 	%f269, %f291, %f341;
	max.f32 	%f341, %f267, %f269;
	min.f32 	%f270, %f291, %f342;
	max.f32 	%f342, %f267, %f270;
$L__BB0_44:
	st.global.f32 	[%rd3], %f340;
	st.global.f32 	[%rd3+4], %f341;
	st.global.f32 	[%rd3+8], %f342;
	st.global.f32 	[%rd3+12], %f337;
	st.global.f32 	[%rd3+16], %f338;
	st.global.f32 	[%rd3+20], %f339;
	setp.ne.s32 	%p63, %r1, 0;
	@%p63 bra 	$L__BB0_46;
	mul.f32 	%f271, %f331, %f331;
	fma.rn.f32 	%f272, %f332, %f332, %f271;
	fma.rn.f32 	%f273, %f333, %f333, %f272;
	sqrt.rn.f32 	%f274, %f273;
	mul.f32 	%f275, %f338, %f338;
	fma.rn.f32 	%f276, %f337, %f337, %f275;
	fma.rn.f32 	%f277, %f339, %f339, %f276;
	sqrt.rn.f32 	%f278, %f277;
	cvt.f64.f32 	%fd7, %f274;
	cvt.f64.f32 	%fd8, %f278;
	cvt.f64.f32 	%fd9, %f340;
	cvt.f64.f32 	%fd10, %f341;
	cvt.f64.f32 	%fd11, %f342;
	cvt.f64.f32 	%fd12, %f337;
	cvt.f64.f32 	%fd13, %f338;
	cvt.f64.f32 	%fd14, %f339;
	cvta.to.local.u64 	%rd33, %rd18;
	mov.b32 	%r40, 0;
	st.local.u32 	[%rd33], %r40;
	st.local.f64 	[%rd33+8], %fd7;
	mov.b64 	%rd34, 4652007308841189376;
	st.local.u64 	[%rd33+16], %rd34;
	st.local.f64 	[%rd33+24], %fd8;
	mov.b64 	%rd35, 4636737291354636288;
	st.local.u64 	[%rd33+32], %rd35;
	st.local.f64 	[%rd33+40], %fd9;
	st.local.f64 	[%rd33+48], %fd10;
	st.local.f64 	[%rd33+56], %fd11;
	st.local.f64 	[%rd33+64], %fd12;
	st.local.f64 	[%rd33+72], %fd13;
	st.local.f64 	[%rd33+80], %fd14;
	mov.u64 	%rd36, $str$2;
	cvta.global.u64 	%rd37, %rd36;
	{ // callseq 1, 0
	.param .b64 param0;
	st.param.b64 	[param0], %rd37;
	.param .b64 param1;
	st.param.b64 	[param1], %rd18;
	.param .b32 retval0;
	call.uni (retval0), 
	vprintf, 
	(
	param0, 
	param1
	);
	ld.param.b32 	%r41, [retval0];
	} // callseq 1
$L__BB0_46:
	ret;
$L__BB0_47:
	ld.global.u32 	%r47, [%rd44+-8];
$L__BB0_48:
	mul.wide.s32 	%rd26, %r47, 28;
	add.s64 	%rd11, %rd1, %rd26;
	ld.global.f32 	%f141, [%rd11];
	ld.global.f32 	%f142, [%rd11+4];
	ld.global.f32 	%f143, [%rd11+8];
	sub.f32 	%f32, %f141, %f295;
	sub.f32 	%f33, %f142, %f296;
	sub.f32 	%f34, %f143, %f297;
	mul.f32 	%f144, %f33, %f33;
	fma.rn.f32 	%f145, %f32, %f32, %f144;
	fma.rn.f32 	%f146, %f34, %f34, %f145;
	sqrt.rn.f32 	%f35, %f146;
	setp.leu.f32 	%p36, %f35, 0f38D1B717;
	@%p36 bra 	$L__BB0_50;
	div.rn.f32 	%f147, %f32, %f35;
	div.rn.f32 	%f148, %f33, %f35;
	div.rn.f32 	%f149, %f34, %f35;
	add.f32 	%f150, %f35, 0fBF800000;
	mul.f32 	%f151, %f118, %f150;
	ld.global.f32 	%f152, [%rd44+-4];
	mul.f32 	%f153, %f151, %f152;
	ld.global.f32 	%f154, [%rd3+24];
	ld.global.f32 	%f155, [%rd11+24];
	mul.f32 	%f156, %f154, %f155;
	mul.f32 	%f157, %f147, %f153;
	fma.rn.f32 	%f331, %f157, %f156, %f331;
	mul.f32 	%f158, %f148, %f153;
	fma.rn.f32 	%f332, %f158, %f156, %f332;
	mul.f32 	%f159, %f149, %f153;
	fma.rn.f32 	%f333, %f159, %f156, %f333;
$L__BB0_50:
	ld.global.u32 	%r48, [%rd44];
	setp.eq.s32 	%p37, %r48, %r1;
	@%p37 bra 	$L__BB0_52;
	ld.global.u32 	%r32, [%rd44+4];
	setp.eq.s32 	%p38, %r32, %r1;
	@%p38 bra 	$L__BB0_53;
	bra.uni 	$L__BB0_55;
$L__BB0_52:
	ld.global.u32 	%r48, [%rd44+4];
$L__BB0_53:
	mul.wide.s32 	%rd27, %r48, 28;
	add.s64 	%rd12, %rd1, %rd27;
	ld.global.f32 	%f160, [%rd12];
	ld.global.f32 	%f161, [%rd12+4];
	ld.global.f32 	%f162, [%rd12+8];
	sub.f32 	%f42, %f160, %f295;
	sub.f32 	%f43, %f161, %f296;
	sub.f32 	%f44, %f162, %f297;
	mul.f32 	%f163, %f43, %f43;
	fma.rn.f32 	%f164, %f42, %f42, %f163;
	fma.rn.f32 	%f165, %f44, %f44, %f164;
	sqrt.rn.f32 	%f45, %f165;
	setp.leu.f32 	%p39, %f45, 0f38D1B717;
	@%p39 bra 	$L__BB0_55;
	div.rn.f32 	%f166, %f42, %f45;
	div.rn.f32 	%f167, %f43, %f45;
	div.rn.f32 	%f168, %f44, %f45;
	add.f32 	%f169, %f45, 0fBF800000;
	mul.f32 	%f170, %f118, %f169;
	ld.global.f32 	%f171, [%rd44+8];
	mul.f32 	%f172, %f170, %f171;
	ld.global.f32 	%f173, [%rd3+24];
	ld.global.f32 	%f174, [%rd12+24];
	mul.f32 	%f175, %f173, %f174;
	mul.f32 	%f176, %f166, %f172;
	fma.rn.f32 	%f331, %f176, %f175, %f331;
	mul.f32 	%f177, %f167, %f172;
	fma.rn.f32 	%f332, %f177, %f175, %f332;
	mul.f32 	%f178, %f168, %f172;
	fma.rn.f32 	%f333, %f178, %f175, %f333;
$L__BB0_55:
	add.s32 	%r46, %r46, 2;
	add.s64 	%rd44, %rd44, 24;
	setp.eq.s32 	%p40, %r46, 0;
	@%p40 bra 	$L__BB0_14;
	bra.uni 	$L__BB0_12;

}


// ===== COMPILED SASS (sm_100) =====

	.target	sm_100

	.elftype	@"ET_EXEC"


//--------------------- .note.nv.tkinfo           --------------------------
	.section	.note.nv.tkinfo,"",@"SHT_NOTE"
	.sectionflags	@"SHF_NOTE_NV_TKINFO"
	.tkinfo
        /*0018*/ 	.word	0x00000002
        /*0030*/ 	.string	""
        /*0030*/ 	.string	"ptxas"
        /*0030*/ 	.string	"Cuda compilation tools, release 13.0, V13.0.88"
        /*0030*/ 	.string	"Build cuda_13.0.r13.0/compiler.36424714_0"
        /*0030*/ 	.string	"-arch sm_100 -m 64 "



//--------------------- .note.nv.cuinfo           --------------------------
	.section	.note.nv.cuinfo,"",@"SHT_NOTE"
	.sectionflags	@"SHF_NOTE_NV_CUINFO"
        /*0018*/ 	.short	0x0002
        /*001a*/ 	.short	0x0064
        /*001c*/ 	.short	0x0082
	.zero		2


//--------------------- .nv.info                  --------------------------
	.section	.nv.info,"",@"SHT_CUDA_INFO"
	.align	4


	//----- nvinfo : EIATTR_REGCOUNT
	.align		4
        /*0000*/ 	.byte	0x04, 0x2f
        /*0002*/ 	.short	(.L_4 - .L_3)
	.align		4
.L_3:
        /*0004*/ 	.word	index@(compute_forces_kernel)
        /*0008*/ 	.word	0x00000028


	//----- nvinfo : EIATTR_FRAME_SIZE
	.align		4
.L_4:
        /*000c*/ 	.byte	0x04, 0x11
        /*000e*/ 	.short	(.L_6 - .L_5)
	.align		4
.L_5:
        /*0010*/ 	.word	index@($__internal_1_$__cuda_sm3x_div_rn_noftz_f32_slowpath)
        /*0014*/ 	.word	0x00000058


	//----- nvinfo : EIATTR_FRAME_SIZE
	.align		4
.L_6:
        /*0018*/ 	.byte	0x04, 0x11
        /*001a*/ 	.short	(.L_8 - .L_7)
	.align		4
.L_7:
        /*001c*/ 	.word	index@($__internal_0_$__cuda_sm20_sqrt_rn_f32_slowpath)
        /*0020*/ 	.word	0x00000058


	//----- nvinfo : EIATTR_FRAME_SIZE
	.align		4
.L_8:
        /*0024*/ 	.byte	0x04, 0x11
        /*0026*/ 	.short	(.L_10 - .L_9)
	.align		4
.L_9:
        /*0028*/ 	.word	index@(compute_forces_kernel)
        /*002c*/ 	.word	0x00000058


	//----- nvinfo : EIATTR_MIN_STACK_SIZE
	.align		4
.L_10:
        /*0030*/ 	.byte	0x04, 0x12
        /*0032*/ 	.short	(.L_12 - .L_11)
	.align		4
.L_11:
        /*0034*/ 	.word	index@(compute_forces_kernel)
        /*0038*/ 	.word	0x00000058
.L_12:


//--------------------- .nv.compat                --------------------------
	.section	.nv.compat,"",@"SHT_CUDA_COMPAT_INFO"
	.align	4
        /*0000*/ 	.byte	0x02, 0x09, 0x00, 0x00, 0x02, 0x02, 0x01, 0x00, 0x02, 0x05, 0x05, 0x00, 0x03, 0x07, 0x01, 0x01
        /*0010*/ 	.byte	0x02, 0x03, 0x00, 0x00, 0x02, 0x06, 0x01, 0x00, 0x04, 0x0b, 0x08, 0x00, 0x01, 0x00, 0x00, 0x00
        /*0020*/ 	.byte	0x00, 0x00, 0x00, 0x00


//--------------------- .nv.info.compute_forces_kernel --------------------------
	.section	.nv.info.compute_forces_kernel,"",@"SHT_CUDA_INFO"
	.sectionflags	@""
	.align	4


	//----- nvinfo : EIATTR_CUDA_API_VERSION
	.align		4
        /*0000*/ 	.byte	0x04, 0x37
        /*0002*/ 	.short	(.L_14 - .L_13)
.L_13:
        /*0004*/ 	.word	0x00000082


	//----- nvinfo : EIATTR_KPARAM_INFO
	.align		4
.L_14:
        /*0008*/ 	.byte	0x04, 0x17
        /*000a*/ 	.short	(.L_16 - .L_15)
.L_15:
        /*000c*/ 	.word	0x00000000
        /*0010*/ 	.short	0x0009
        /*0012*/ 	.short	0x0030
        /*0014*/ 	.byte	0x00, 0xf0, 0x11, 0x00


	//----- nvinfo : EIATTR_KPARAM_INFO
	.align		4
.L_16:
        /*0018*/ 	.byte	0x04, 0x17
        /*001a*/ 	.short	(.L_18 - .L_17)
.L_17:
        /*001c*/ 	.word	0x00000000
        /*0020*/ 	.short	0x0008
        /*0022*/ 	.short	0x002c
        /*0024*/ 	.byte	0x00, 0xf0, 0x11, 0x00


	//----- nvinfo : EIATTR_KPARAM_INFO
	.align		4
.L_18:
        /*0028*/ 	.byte	0x04, 0x17
        /*002a*/ 	.short	(.L_20 - .L_19)
.L_19:
        /*002c*/ 	.word	0x00000000
        /*0030*/ 	.short	0x0007
        /*0032*/ 	.short	0x0028
        /*0034*/ 	.byte	0x00, 0xf0, 0x11, 0x00


	//----- nvinfo : EIATTR_KPARAM_INFO
	.align		4
.L_20:
        /*0038*/ 	.byte	0x04, 0x17
        /*003a*/ 	.short	(.L_22 - .L_21)
.L_21:
        /*003c*/ 	.word	0x00000000
        /*0040*/ 	.short	0x0006
        /*0042*/ 	.short	0x0024
        /*0044*/ 	.byte	0x00, 0xf0, 0x11, 0x00


	//----- nvinfo : EIATTR_KPARAM_INFO
	.align		4
.L_22:
        /*0048*/ 	.byte	0x04, 0x17
        /*004a*/ 	.short	(.L_24 - .L_23)
.L_23:
        /*004c*/ 	.word	0x00000000
        /*0050*/ 	.short	0x0005
        /*0052*/ 	.short	0x0020
        /*0054*/ 	.byte	0x00, 0xf0, 0x11, 0x00


	//----- nvinfo : EIATTR_KPARAM_INFO
	.align		4
.L_24:
        /*0058*/ 	.byte	0x04, 0x17
        /*005a*/ 	.short	(.L_26 - .L_25)
.L_25:
        /*005c*/ 	.word	0x00000000
        /*0060*/ 	.short	0x0004
        /*0062*/ 	.short	0x001c
        /*0064*/ 	.byte	0x00, 0xf0, 0x11, 0x00


	//----- nvinfo : EIATTR_KPARAM_INFO
	.align		4
.L_26:
        /*0068*/ 	.byte	0x04, 0x17
        /*006a*/ 	.short	(.L_28 - .L_27)
.L_27:
        /*006c*/ 	.word	0x00000000
        /*0070*/ 	.short	0x0003
        /*0072*/ 	.short	0x0018
        /*0074*/ 	.byte	0x00, 0xf0, 0x11, 0x00


	//----- nvinfo : EIATTR_KPARAM_INFO
	.align		4
.L_28:
        /*0078*/ 	.byte	0x04, 0x17
        /*007a*/ 	.short	(.L_30 - .L_29)
.L_29:
        /*007c*/ 	.word	0x00000000
        /*0080*/ 	.short	0x0002
        /*0082*/ 	.short	0x0010
        /*0084*/ 	.byte	0x00, 0xf5, 0x21, 0x00


	//----- nvinfo : EIATTR_KPARAM_INFO
	.align		4
.L_30:
        /*0088*/ 	.byte	0x04, 0x17
        /*008a*/ 	.short	(.L_32 - .L_31)
.L_31:
        /*008c*/ 	.word	0x00000000
        /*0090*/ 	.short	0x0001
        /*0092*/ 	.short	0x0008
        /*0094*/ 	.byte	0x00, 0xf0, 0x11, 0x00


	//----- nvinfo : EIATTR_KPARAM_INFO
	.align		4
.L_32:
        /*0098*/ 	.byte	0x04, 0x17
        /*009a*/ 	.short	(.L_34 - .L_33)
.L_33:
        /*009c*/ 	.word	0x00000000
        /*00a0*/ 	.short	0x0000
        /*00a2*/ 	.short	0x0000
        /*00a4*/ 	.byte	0x00, 0xf5, 0x21, 0x00


	//----- nvinfo : EIATTR_SPARSE_MMA_MASK
	.align		4
.L_34:
        /*00a8*/ 	.byte	0x03, 0x50
        /*00aa*/ 	.short	0x0000


	//----- nvinfo : EIATTR_MAXREG_COUNT
	.align		4
        /*00ac*/ 	.byte	0x03, 0x1b
        /*00ae*/ 	.short	0x00ff


	//----- nvinfo : EIATTR_EXTERNS
	.align		4
        /*00b0*/ 	.byte	0x04, 0x0f
        /*00b2*/ 	.short	(.L_36 - .L_35)


	//   ....[0]....
	.align		4
.L_35:
        /*00b4*/ 	.word	index@(vprintf)


	//----- nvinfo : EIATTR_MERCURY_ISA_VERSION
	.align		4
.L_36:
        /*00b8*/ 	.byte	0x03, 0x5f
        /*00ba*/ 	.short	0x0101


	//----- nvinfo : EIATTR_VRC_CTA_INIT_COUNT
	.align		4
        /*00bc*/ 	.byte	0x02, 0x4a
	.zero		1
	.zero		1


	//----- nvinfo : EIATTR_SYSCALL_OFFSETS
	.align		4
        /*00c0*/ 	.byte	0x04, 0x46
        /*00c2*/ 	.short	(.L_38 - .L_37)


	//   ....[0]....
.L_37:
        /*00c4*/ 	.word	0x000002b0


	//   ....[1]....
        /*00c8*/ 	.word	0x00000640


	//   ....[2]....
        /*00cc*/ 	.word	0x00003af0


	//----- nvinfo : EIATTR_EXIT_INSTR_OFFSETS
	.align		4
.L_38:
        /*00d0*/ 	.byte	0x04, 0x1c
        /*00d2*/ 	.short	(.L_40 - .L_39)


	//   ....[0]....
.L_39:
        /*00d4*/ 	.word	0x000000c0


	//   ....[1]....
        /*00d8*/ 	.word	0x00000180


	//   ....[2]....
        /*00dc*/ 	.word	0x000002c0


	//   ....[3]....
        /*00e0*/ 	.word	0x000036b0


	//   ....[4]....
        /*00e4*/ 	.word	0x00003b00


	//----- nvinfo : EIATTR_CRS_STACK_SIZE
	.align		4
.L_40:
        /*00e8*/ 	.byte	0x04, 0x1e
        /*00ea*/ 	.short	(.L_42 - .L_41)
.L_41:
        /*00ec*/ 	.word	0x00000000


	//----- nvinfo : EIATTR_CBANK_PARAM_SIZE
	.align		4
.L_42:
        /*00f0*/ 	.byte	0x03, 0x19
        /*00f2*/ 	.short	0x0034


	//----- nvinfo : EIATTR_PARAM_CBANK
	.align		4
        /*00f4*/ 	.byte	0x04, 0x0a
        /*00f6*/ 	.short	(.L_44 - .L_43)
	.align		4
.L_43:
        /*00f8*/ 	.word	index@(.nv.constant0.compute_forces_kernel)
        /*00fc*/ 	.short	0x0380
        /*00fe*/ 	.short	0x0034


	//----- nvinfo : EIATTR_SW_WAR
	.align		4
.L_44:
        /*0100*/ 	.byte	0x04, 0x36
        /*0102*/ 	.short	(.L_46 - .L_45)
.L_45:
        /*0104*/ 	.word	0x00000008
.L_46:


//--------------------- .nv.callgraph             --------------------------
	.section	.nv.callgraph,"",@"SHT_CUDA_CALLGRAPH"
	.align	4
	.sectionentsize	8
	.align		4
        /*0000*/ 	.word	0x00000000
	.align		4
        /*0004*/ 	.word	0xffffffff
	.align		4
        /*0008*/ 	.word	index@(compute_forces_kernel)
	.align		4
        /*000c*/ 	.word	index@(vprintf)
	.align		4
        /*0010*/ 	.word	0x00000000
	.align		4
        /*0014*/ 	.word	0xfffffffe
	.align		4
        /*0018*/ 	.word	0x00000000
	.align		4
        /*001c*/ 	.word	0xfffffffd
	.align		4
        /*0020*/ 	.word	0x00000000
	.align		4
        /*0024*/ 	.word	0xfffffffc


//--------------------- .nv.constant4             --------------------------
	.section	.nv.constant4,"a",@progbits
	.align	8
	.align		8
.nv.constant4:
        /*0000*/ 	.dword	vprintf
	.align		8
        /*0008*/ 	.dword	$str
	.align		8
        /*0010*/ 	.dword	$str$1
	.align		8
        /*0018*/ 	.dword	$str$2


//--------------------- .text.compute_forces_kernel --------------------------
	.section	.text.compute_forces_kernel,"ax",@progbits
	.align	128
        .global         compute_forces_kernel
        .type           compute_forces_kernel,@function
        .size           compute_forces_kernel,(.L_x_129 - compute_forces_kernel)
        .other          compute_forces_kernel,@"STO_CUDA_ENTRY STV_DEFAULT"
compute_forces_kernel:
.text.compute_forces_kernel:
[----:B------:R-:W0:Y:S01]  /*0000*/  LDC R1, c[0x0][0x37c] ;  /* 0x0000df00ff017b82 */ /* 0x000e220000000800 */
[----:B------:R-:W1:Y:S01]  /*0010*/  S2R R0, SR_TID.X ;  /* 0x0000000000007919 */ /* 0x000e620000002100 */
[----:B------:R-:W2:Y:S06]  /*0020*/  LDCU UR4, c[0x0][0x2fc] ;  /* 0x00005f80ff0477ac */ /* 0x000eac0008000800 */
[----:B------:R-:W1:Y:S01]  /*0030*/  S2UR UR5, SR_CTAID.X ;  /* 0x00000000000579c3 */ /* 0x000e620000002500 */
[----:B0-----:R-:W-:Y:S01]  /*0040*/  IADD3 R1, PT, PT, R1, -0x58, RZ ;  /* 0xffffffa801017810 */ /* 0x001fe20007ffe0ff */
[----:B------:R-:W0:Y:S01]  /*0050*/  LDCU UR6, c[0x0][0x388] ;  /* 0x00007100ff0677ac */ /* 0x000e220008000800 */
[----:B------:R-:W3:Y:S05]  /*0060*/  LDCU UR38, c[0x0][0x2f8] ;  /* 0x00005f00ff2677ac */ /* 0x000eea0008000800 */
[----:B------:R-:W1:Y:S01]  /*0070*/  LDC R17, c[0x0][0x360] ;  /* 0x0000d800ff117b82 */ /* 0x000e620000000800 */
[----:B---3--:R-:W-:-:S04]  /*0080*/  IADD3 R16, P1, PT, R1, UR38, RZ ;  /* 0x0000002601107c10 */ /* 0x008fc8000ff3e0ff */
[----:B--2---:R-:W-:Y:S01]  /*0090*/  IADD3.X R2, PT, PT, RZ, UR4, RZ, P1, !PT ;  /* 0x00000004ff027c10 */ /* 0x004fe20008ffe4ff */
[----:B-1----:R-:W-:-:S05]  /*00a0*/  IMAD R17, R17, UR5, R0 ;  /* 0x0000000511117c24 */ /* 0x002fca000f8e0200 */
[----:B0-----:R-:W-:-:S13]  /*00b0*/  ISETP.GE.AND P0, PT, R17, UR6, PT ;  /* 0x0000000611007c0c */ /* 0x001fda000bf06270 */
[----:B------:R-:W-:Y:S05]  /*00c0*/  @P0 EXIT ;  /* 0x000000000000094d */ /* 0x000fea0003800000 */
[----:B------:R-:W0:Y:S01]  /*00d0*/  LDC.64 R4, c[0x0][0x3a0] ;  /* 0x0000e800ff047b82 */ /* 0x000e220000000a00 */
[----:B------:R-:W1:Y:S01]  /*00e0*/  LDCU UR4, c[0x0][0x39c] ;  /* 0x00007380ff0477ac */ /* 0x000e620008000800 */
[----:B------:R-:W2:Y:S06]  /*00f0*/  LDCU.64 UR36, c[0x0][0x358] ;  /* 0x00006b00ff2477ac */ /* 0x000eac0008000a00 */
[----:B------:R-:W3:Y:S01]  /*0100*/  LDC.64 R6, c[0x0][0x3a8] ;  /* 0x0000ea00ff067b82 */ /* 0x000ee20000000a00 */
[C---:B0-----:R-:W-:Y:S02]  /*0110*/  FSETP.GT.AND P0, PT, R4.reuse, 1, PT ;  /* 0x3f8000000400780b */ /* 0x041fe40003f04000 */
[----:B-1----:R-:W-:-:S04]  /*0120*/  FMNMX3 R0, R4, UR4, R5, PT ;  /* 0x0000000404007c76 */ /* 0x002fc8000b800005 */
[----:B------:R-:W-:Y:S02]  /*0130*/  FSETP.GEU.AND P0, PT, R0, RZ, !P0 ;  /* 0x000000ff0000720b */ /* 0x000fe4000470e000 */
[----:B---3--:R-:W-:Y:S02]  /*0140*/  FSETP.GTU.AND P1, PT, R7, RZ, PT ;  /* 0x000000ff0700720b */ /* 0x008fe40003f2c000 */
[----:B------:R-:W-:-:S13]  /*0150*/  FSETP.GTU.AND P0, PT, R6, RZ, P0 ;  /* 0x000000ff0600720b */ /* 0x000fda000070c000 */
[----:B--2---:R-:W-:Y:S05]  /*0160*/  @P0 BRA P1, `(.L_x_0) ;  /* 0x0000000000580947 */ /* 0x004fea0000800000 */
[----:B------:R-:W-:-:S13]  /*0170*/  ISETP.NE.AND P0, PT, R17, RZ, PT ;  /* 0x000000ff1100720c */ /* 0x000fda0003f05270 */
[----:B------:R-:W-:Y:S05]  /*0180*/  @P0 EXIT ;  /* 0x000000000000094d */ /* 0x000fea0003800000 */
[----:B------:R-:W0:Y:S01]  /*0190*/  F2F.F64.F32 R10, R4 ;  /* 0x00000004000a7310 */ /* 0x000e220000201800 */
[----:B------:R-:W-:-:S04]  /*01a0*/  MOV R0, 0x0 ;  /* 0x0000000000007802 */ /* 0x000fc80000000f00 */
[----:B------:R1:W2:Y:S03]  /*01b0*/  LDC.64 R22, c[0x4][R0] ;  /* 0x0100000000167b82 */ /* 0x0002a60000000a00 */
[----:B------:R-:W3:Y:S01]  /*01c0*/  F2F.F64.F32 R12, R5 ;  /* 0x00000005000c7310 */ /* 0x000ee20000201800 */
[----:B0-----:R1:W-:Y:S07]  /*01d0*/  STL.64 [R1+0x8], R10 ;  /* 0x0000080a01007387 */ /* 0x0013ee0000100a00 */
[----:B------:R0:W4:Y:S01]  /*01e0*/  F2F.F64.F32 R14, R6 ;  /* 0x00000006000e7310 */ /* 0x0001220000201800 */
[----:B---3--:R1:W-:Y:S07]  /*01f0*/  STL.64 [R1+0x10], R12 ;  /* 0x0000100c01007387 */ /* 0x0083ee0000100a00 */
[----:B------:R3:W5:Y:S01]  /*0200*/  F2F.F64.F32 R18, R7 ;  /* 0x0000000700127310 */ /* 0x0007620000201800 */
[----:B0-----:R-:W-:Y:S01]  /*0210*/  MOV R6, R16 ;  /* 0x0000001000067202 */ /* 0x001fe20000000f00 */
[----:B----4-:R1:W-:Y:S06]  /*0220*/  STL.64 [R1+0x18], R14 ;  /* 0x0000180e01007387 */ /* 0x0103ec0000100a00 */
[----:B------:R-:W0:Y:S01]  /*0230*/  F2F.F64.F32 R8, UR4 ;  /* 0x0000000400087d10 */ /* 0x000e220008201800 */
[----:B------:R-:W4:Y:S01]  /*0240*/  LDCU.64 UR4, c[0x4][0x8] ;  /* 0x01000100ff0477ac */ /* 0x000f220008000a00 */
[----:B---3--:R-:W-:Y:S01]  /*0250*/  MOV R7, R2 ;  /* 0x0000000200077202 */ /* 0x008fe20000000f00 */
[----:B-----5:R1:W-:Y:S04]  /*0260*/  STL.64 [R1+0x20], R18 ;  /* 0x0000201201007387 */ /* 0x0203e80000100a00 */
[----:B0-----:R1:W-:Y:S01]  /*0270*/  STL.64 [R1], R8 ;  /* 0x0000000801007387 */ /* 0x0013e20000100a00 */
[----:B----4-:R-:W-:-:S02]  /*0280*/  MOV R4, UR4 ;  /* 0x0000000400047c02 */ /* 0x010fc40008000f00 */
[----:B--2---:R-:W-:-:S07]  /*0290*/  MOV R5, UR5 ;  /* 0x0000000500057c02 */ /* 0x004fce0008000f00 */
[----:B------:R-:W-:-:S07]  /*02a0*/  LEPC R20, `(.L_x_1) ;  /* 0x000000001014794e */ /* 0x000fce0000000000 */
[----:B-1----:R-:W-:Y:S05]  /*02b0*/  CALL.ABS.NOINC R22 ;  /* 0x0000000016007343 */ /* 0x002fea0003c00000 */
.L_x_1:
[----:B------:R-:W-:Y:S05]  /*02c0*/  EXIT ;  /* 0x000000000000794d */ /* 0x000fea0003800000 */
.L_x_0:
[----:B------:R-:W0:Y:S01]  /*02d0*/  LDC.64 R18, c[0x0][0x380] ;  /* 0x0000e000ff127b82 */ /* 0x000e220000000a00 */
[----:B------:R-:W1:Y:S01]  /*02e0*/  LDCU UR39, c[0x0][0x39c] ;  /* 0x00007380ff2777ac */ /* 0x000e620008000800 */
[----:B------:R-:W2:Y:S01]  /*02f0*/  LDCU UR40, c[0x0][0x3ac] ;  /* 0x00007580ff2877ac */ /* 0x000ea20008000800 */
[----:B------:R-:W3:Y:S01]  /*0300*/  LDCU UR41, c[0x0][0x3a4] ;  /* 0x00007480ff2977ac */ /* 0x000ee20008000800 */
[----:B------:R-:W4:Y:S01]  /*0310*/  LDCU UR42, c[0x0][0x388] ;  /* 0x00007100ff2a77ac */ /* 0x000f220008000800 */
[----:B0-----:R-:W-:-:S05]  /*0320*/  IMAD.WIDE R18, R17, 0x1c, R18 ;  /* 0x0000001c11127825 */ /* 0x001fca00078e0212 */
[----:B------:R-:W2:Y:S04]  /*0330*/  LDG.E R23, desc[UR36][R18.64+0x4] ;  /* 0x0000042412177981 */ /* 0x000ea8000c1e1900 */
[----:B------:R-:W3:Y:S04]  /*0340*/  LDG.E R26, desc[UR36][R18.64] ;  /* 0x00000024121a7981 */ /* 0x000ee8000c1e1900 */
[----:B------:R-:W4:Y:S04]  /*0350*/  LDG.E R10, desc[UR36][R18.64+0x8] ;  /* 0x00000824120a7981 */ /* 0x000f28000c1e1900 */
[----:B------:R0:W5:Y:S04]  /*0360*/  LDG.E R22, desc[UR36][R18.64+0xc] ;  /* 0x00000c2412167981 */ /* 0x000168000c1e1900 */
[----:B------:R0:W5:Y:S04]  /*0370*/  LDG.E R14, desc[UR36][R18.64+0x10] ;  /* 0x00001024120e7981 */ /* 0x000168000c1e1900 */
[----:B------:R0:W5:Y:S01]  /*0380*/  LDG.E R20, desc[UR36][R18.64+0x14] ;  /* 0x0000142412147981 */ /* 0x000162000c1e1900 */
[----:B------:R-:W-:Y:S04]  /*0390*/  BSSY.RECONVERGENT B7, `(.L_x_2) ;  /* 0x0000038000077945 */ /* 0x000fe80003800200 */
[----:B------:R-:W-:Y:S01]  /*03a0*/  BSSY.RELIABLE B6, `(.L_x_3) ;  /* 0x0000010000067945 */ /* 0x000fe20003800100 */
[----:B--2---:R-:W-:-:S04]  /*03b0*/  FSETP.NAN.AND P0, PT, |R23|, |R23|, PT ;  /* 0x400000171700720b */ /* 0x004fc80003f08200 */
[----:B---3--:R-:W-:-:S04]  /*03c0*/  FSETP.NAN.OR P0, PT, |R26|, |R26|, P0 ;  /* 0x4000001a1a00720b */ /* 0x008fc80000708600 */
[----:B----4-:R-:W-:-:S04]  /*03d0*/  FSETP.NAN.OR P0, PT, |R10|, |R10|, P0 ;  /* 0x4000000a0a00720b */ /* 0x010fc80000708600 */
[----:B------:R-:W-:-:S04]  /*03e0*/  FSETP.EQU.OR P0, PT, |R26|, +INF , P0 ;  /* 0x7f8000001a00780b */ /* 0x000fc8000070a600 */
[----:B------:R-:W-:-:S04]  /*03f0*/  FSETP.EQU.OR P0, PT, |R23|, +INF , P0 ;  /* 0x7f8000001700780b */ /* 0x000fc8000070a600 */
[----:B------:R-:W-:-:S13]  /*0400*/  FSETP.EQU.OR P0, PT, |R10|, +INF , P0 ;  /* 0x7f8000000a00780b */ /* 0x000fda000070a600 */
[----:B01----:R-:W-:Y:S05]  /*0410*/  @P0 BRA `(.L_x_4) ;  /* 0x0000000000200947 */ /* 0x003fea0003800000 */
[----:B-----5:R-:W-:Y:S02]  /*0420*/  FSETP.NAN.AND P0, PT, |R14|, |R14|, PT ;  /* 0x4000000e0e00720b */ /* 0x020fe40003f08200 */
[----:B------:R-:W-:Y:S02]  /*0430*/  FSETP.NE.AND P1, PT, |R20|, +INF , PT ;  /* 0x7f8000001400780b */ /* 0x000fe40003f25200 */
[----:B------:R-:W-:-:S04]  /*0440*/  FSETP.NUM.AND P0, PT, |R22|, |R22|, !P0 ;  /* 0x400000161600720b */ /* 0x000fc80004707200 */
[----:B------:R-:W-:-:S04]  /*0450*/  FSETP.NUM.AND P0, PT, |R20|, |R20|, P0 ;  /* 0x400000141400720b */ /* 0x000fc80000707200 */
[----:B------:R-:W-:-:S04]  /*0460*/  FSETP.NE.AND P0, PT, |R22|, +INF , P0 ;  /* 0x7f8000001600780b */ /* 0x000fc80000705200 */
[----:B------:R-:W-:-:S13]  /*0470*/  FSETP.NE.AND P0, PT, |R14|, +INF , P0 ;  /* 0x7f8000000e00780b */ /* 0x000fda0000705200 */
[----:B------:R-:W-:Y:S05]  /*0480*/  @P0 BREAK.RELIABLE P1, B6 ;  /* 0x0000000000060942 */ /* 0x000fea0000800100 */
[----:B------:R-:W-:Y:S05]  /*0490*/  @P0 BRA P1, `(.L_x_5) ;  /* 0x00000000009c0947 */ /* 0x000fea0000800000 */
.L_x_4:
[----:B------:R-:W-:Y:S05]  /*04a0*/  BSYNC.RELIABLE B6 ;  /* 0x0000000000067941 */ /* 0x000fea0003800100 */
.L_x_3:
[----:B------:R-:W-:Y:S01]  /*04b0*/  ISETP.NE.AND P0, PT, R17, RZ, PT ;  /* 0x000000ff1100720c */ /* 0x000fe20003f05270 */
[----:B------:R-:W-:-:S12]  /*04c0*/  BSSY.RECONVERGENT B8, `(.L_x_6) ;  /* 0x0000019000087945 */ /* 0x000fd80003800200 */
[----:B------:R-:W-:Y:S05]  /*04d0*/  @P0 BRA `(.L_x_7) ;  /* 0x00000000005c0947 */ /* 0x000fea0003800000 */
[----:B------:R-:W0:Y:S01]  /*04e0*/  F2F.F64.F32 R8, R23 ;  /* 0x0000001700087310 */ /* 0x000e220000201800 */
[----:B------:R-:W-:Y:S01]  /*04f0*/  IADD3 R3, PT, PT, R16, -UR38, RZ ;  /* 0x8000002610037c10 */ /* 0x000fe2000fffe0ff */
[----:B------:R-:W1:Y:S01]  /*0500*/  LDCU.64 UR4, c[0x4][0x10] ;  /* 0x01000200ff0477ac */ /* 0x000e620008000a00 */
[----:B------:R-:W-:-:S03]  /*0510*/  MOV R0, 0x0 ;  /* 0x0000000000007802 */ /* 0x000fc60000000f00 */
[----:B------:R-:W-:Y:S02]  /*0520*/  STL [R3], RZ ;  /* 0x000000ff03007387 */ /* 0x000fe40000100800 */
[----:B------:R-:W2:Y:S02]  /*0530*/  F2F.F64.F32 R10, R10 ;  /* 0x0000000a000a7310 */ /* 0x000ea40000201800 */
[----:B0-----:R-:W-:Y:S06]  /*0540*/  STL.64 [R3+0x10], R8 ;  /* 0x0000100803007387 */ /* 0x001fec0000100a00 */
[----:B-----5:R0:W3:Y:S01]  /*0550*/  F2F.F64.F32 R12, R22 ;  /* 0x00000016000c7310 */ /* 0x0200e20000201800 */
[----:B-1----:R-:W-:-:S02]  /*0560*/  MOV R4, UR4 ;  /* 0x0000000400047c02 */ /* 0x002fc40008000f00 */
[----:B------:R-:W-:Y:S01]  /*0570*/  MOV R5, UR5 ;  /* 0x0000000500057c02 */ /* 0x000fe20008000f00 */
[----:B--2---:R-:W-:Y:S04]  /*0580*/  STL.64 [R3+0x18], R10 ;  /* 0x0000180a03007387 */ /* 0x004fe80000100a00 */
[----:B------:R-:W1:Y:S01]  /*0590*/  F2F.F64.F32 R14, R14 ;  /* 0x0000000e000e7310 */ /* 0x000e620000201800 */
[----:B0-----:R0:W2:Y:S01]  /*05a0*/  LDC.64 R22, c[0x4][R0] ;  /* 0x0100000000167b82 */ /* 0x0010a20000000a00 */
[----:B---3--:R-:W-:Y:S06]  /*05b0*/  STL.64 [R3+0x20], R12 ;  /* 0x0000200c03007387 */ /* 0x008fec0000100a00 */
[----:B------:R-:W3:Y:S01]  /*05c0*/  F2F.F64.F32 R20, R20 ;  /* 0x0000001400147310 */ /* 0x000ee20000201800 */
[----:B-1----:R-:W-:Y:S07]  /*05d0*/  STL.64 [R3+0x28], R14 ;  /* 0x0000280e03007387 */ /* 0x002fee0000100a00 */
[----:B------:R-:W1:Y:S01]  /*05e0*/  F2F.F64.F32 R6, R26 ;  /* 0x0000001a00067310 */ /* 0x000e620000201800 */
[----:B---3--:R-:W-:Y:S04]  /*05f0*/  STL.64 [R3+0x30], R20 ;  /* 0x0000301403007387 */ /* 0x008fe80000100a00 */
[----:B-1----:R1:W-:Y:S02]  /*0600*/  STL.64 [R3+0x8], R6 ;  /* 0x0000080603007387 */ /* 0x0023e40000100a00 */
[----:B-1----:R-:W-:-:S02]  /*0610*/  MOV R6, R16 ;  /* 0x0000001000067202 */ /* 0x002fc40000000f00 */
[----:B0-2---:R-:W-:-:S07]  /*0620*/  MOV R7, R2 ;  /* 0x0000000200077202 */ /* 0x005fce0000000f00 */
[----:B------:R-:W-:-:S07]  /*0630*/  LEPC R20, `(.L_x_7) ;  /* 0x000000001014794e */ /* 0x000fce0000000000 */
[----:B------:R-:W-:Y:S05]  /*0640*/  CALL.ABS.NOINC R22 ;  /* 0x0000000016007343 */ /* 0x000fea0003c00000 */
.L_x_7:
[----:B------:R-:W-:Y:S05]  /*0650*/  BSYNC.RECONVERGENT B8 ;  /* 0x0000000000087941 */ /* 0x000fea0003800200 */
.L_x_6:
[----:B------:R0:W-:Y:S01]  /*0660*/  STG.E desc[UR36][R18.64], RZ ;  /* 0x000000ff12007986 */ /* 0x0001e2000c101924 */
[----:B-----5:R-:W-:Y:S01]  /*0670*/  HFMA2 R14, -RZ, RZ, 0, 0 ;  /* 0x00000000ff0e7431 */ /* 0x020fe200000001ff */
[----:B------:R-:W-:Y:S01]  /*0680*/  CS2R R22, SRZ ;  /* 0x0000000000167805 */ /* 0x000fe2000001ff00 */
[----:B------:R-:W-:Y:S01]  /*0690*/  HFMA2 R10, -RZ, RZ, 0, 0 ;  /* 0x00000000ff0a7431 */ /* 0x000fe200000001ff */
[----:B------:R0:W-:Y:S01]  /*06a0*/  STG.E desc[UR36][R18.64+0x4], RZ ;  /* 0x000004ff12007986 */ /* 0x0001e2000c101924 */
[----:B------:R-:W-:Y:S01]  /*06b0*/  IMAD.MOV.U32 R20, RZ, RZ, RZ ;  /* 0x000000ffff147224 */ /* 0x000fe200078e00ff */
[----:B------:R-:W-:Y:S02]  /*06c0*/  MOV R26, RZ ;  /* 0x000000ff001a7202 */ /* 0x000fe40000000f00 */
[----:B------:R0:W-:Y:S04]  /*06d0*/  STG.E desc[UR36][R18.64+0x8], RZ ;  /* 0x000008ff12007986 */ /* 0x0001e8000c101924 */
[----:B------:R0:W-:Y:S04]  /*06e0*/  STG.E desc[UR36][R18.64+0xc], RZ ;  /* 0x00000cff12007986 */ /* 0x0001e8000c101924 */
[----:B------:R0:W-:Y:S04]  /*06f0*/  STG.E desc[UR36][R18.64+0x10], RZ ;  /* 0x000010ff12007986 */ /* 0x0001e8000c101924 */
[----:B------:R0:W-:Y:S02]  /*0700*/  STG.E desc[UR36][R18.64+0x14], RZ ;  /* 0x000014ff12007986 */ /* 0x0001e4000c101924 */
.L_x_5:
[----:B------:R-:W-:Y:S05]  /*0710*/  BSYNC.RECONVERGENT B7 ;  /* 0x0000000000077941 */ /* 0x000fea0003800200 */
.L_x_2:
[----:B------:R-:W1:Y:S01]  /*0720*/  LDC R0, c[0x0][0x398] ;  /* 0x0000e600ff007b82 */ /* 0x000e620000000800 */
[----:B------:R-:W-:Y:S02]  /*0730*/  CS2R R12, SRZ ;  /* 0x00000000000c7805 */ /* 0x000fe4000001ff00 */
[----:B------:R-:W-:Y:S02]  /*0740*/  MOV R11, RZ ;  /* 0x000000ff000b7202 */ /* 0x000fe40000000f00 */
[----:B-1----:R-:W-:-:S13]  /*0750*/  ISETP.GE.AND P0, PT, R0, 0x1, PT ;  /* 0x000000010000780c */ /* 0x002fda0003f06270 */
[----:B------:R-:W-:Y:S05]  /*0760*/  @!P0 BRA `(.L_x_8) ;  /* 0x00000014001c8947 */ /* 0x000fea0003800000 */
[----:B------:R-:W-:Y:S01]  /*0770*/  ISETP.NE.AND P0, PT, R0, 0x1, PT ;  /* 0x000000010000780c */ /* 0x000fe20003f05270 */
[----:B------:R-:W-:Y:S01]  /*0780*/  HFMA2 R11, -RZ, RZ, 0, 0 ;  /* 0x00000000ff0b7431 */ /* 0x000fe200000001ff */
[----:B------:R-:W-:Y:S02]  /*0790*/  CS2R R12, SRZ ;  /* 0x00000000000c7805 */ /* 0x000fe4000001ff00 */
[----:B------:R-:W-:-:S09]  /*07a0*/  CS2R R28, SRZ ;  /* 0x00000000001c7805 */ /* 0x000fd2000001ff00 */
[----:B------:R-:W-:Y:S05]  /*07b0*/  @!P0 BRA `(.L_x_9) ;  /* 0x0000000c00588947 */ /* 0x000fea0003800000 */
[----:B------:R-:W1:Y:S01]  /*07c0*/  LDCU.64 UR4, c[0x0][0x390] ;  /* 0x00007200ff0477ac */ /* 0x000e620008000a00 */
[----:B------:R-:W-:Y:S01]  /*07d0*/  LOP3.LUT R28, R0, 0x7ffffffe, RZ, 0xc0, !PT ;  /* 0x7ffffffe001c7812 */ /* 0x000fe200078ec0ff */
[----:B------:R-:W-:Y:S01]  /*07e0*/  BSSY.RECONVERGENT B0, `(.L_x_10) ;  /* 0x00000d2000007945 */ /* 0x000fe20003800200 */
[----:B------:R-:W-:Y:S02]  /*07f0*/  MOV R11, RZ ;  /* 0x000000ff000b7202 */ /* 0x000fe40000000f00 */
[----:B------:R-:W-:Y:S01]  /*0800*/  IADD3 R29, PT, PT, -R28, RZ, RZ ;  /* 0x000000ff1c1d7210 */ /* 0x000fe20007ffe1ff */
[----:B-1----:R-:W-:-:S04]  /*0810*/  UIADD3 UR4, UP0, UPT, UR4, 0xc, URZ ;  /* 0x0000000c04047890 */ /* 0x002fc8000ff1e0ff */
[----:B------:R-:W-:Y:S02]  /*0820*/  UIADD3.X UR5, UPT, UPT, URZ, UR5, URZ, UP0, !UPT ;  /* 0x00000005ff057290 */ /* 0x000fe400087fe4ff */
[----:B------:R-:W-:-:S04]  /*0830*/  MOV R8, UR4 ;  /* 0x0000000400087c02 */ /* 0x000fc80008000f00 */
[----:B------:R-:W-:-:S07]  /*0840*/  MOV R9, UR5 ;  /* 0x0000000500097c02 */ /* 0x000fce0008000f00 */
.L_x_39:
[----:B------:R-:W2:Y:S01]  /*0850*/  LDG.E R0, desc[UR36][R8.64+-0xc] ;  /* 0xfffff42408007981 */ /* 0x000ea2000c1e1900 */
[----:B------:R-:W-:Y:S01]  /*0860*/  IADD3 R29, PT, PT, R29, 0x2, RZ ;  /* 0x000000021d1d7810 */ /* 0x000fe20007ffe0ff */
[----:B------:R-:W-:Y:S04]  /*0870*/  BSSY.RECONVERGENT B3, `(.L_x_11) ;  /* 0x0000062000037945 */ /* 0x000fe80003800200 */
[----:B------:R-:W-:Y:S01]  /*0880*/  BSSY.RELIABLE B1, `(.L_x_12) ;  /* 0x000000a000017945 */ /* 0x000fe20003800100 */
[----:B------:R-:W-:Y:S02]  /*0890*/  ISETP.NE.AND P2, PT, R29, RZ, PT ;  /* 0x000000ff1d00720c */ /* 0x000fe40003f45270 */
[----:B--2---:R-:W-:-:S13]  /*08a0*/  ISETP.NE.AND P0, PT, R0, R17, PT ;  /* 0x000000110000720c */ /* 0x004fda0003f05270 */
[----:B------:R-:W-:Y:S05]  /*08b0*/  @!P0 BRA `(.L_x_13) ;  /* 0x0000000000148947 */ /* 0x000fea0003800000 */
[----:B------:R-:W2:Y:S02]  /*08c0*/  LDG.E R4, desc[UR36][R8.64+-0x8] ;  /* 0xfffff82408047981 */ /* 0x000ea4000c1e1900 */
[----:B--2---:R-:W-:-:S13]  /*08d0*/  ISETP.NE.AND P0, PT, R4, R17, PT ;  /* 0x000000110400720c */ /* 0x004fda0003f05270 */
[----:B------:R-:W-:Y:S05]  /*08e0*/  @P0 BREAK.RELIABLE B1 ;  /* 0x0000000000010942 */ /* 0x000fea0003800100 */
[----:B------:R-:W-:Y:S05]  /*08f0*/  @!P0 BRA `(.L_x_14) ;  /* 0x0000000000088947 */ /* 0x000fea0003800000 */
[----:B------:R-:W-:Y:S05]  /*0900*/  BRA `(.L_x_15) ;  /* 0x0000000400607947 */ /* 0x000fea0003800000 */
.L_x_13:
[----:B------:R1:W5:Y:S02]  /*0910*/  LDG.E R0, desc[UR36][R8.64+-0x8] ;  /* 0xfffff82408007981 */ /* 0x000364000c1e1900 */
.L_x_14:
[----:B------:R-:W-:Y:S05]  /*0920*/  BSYNC.RELIABLE B1 ;  /* 0x0000000000017941 */ /* 0x000fea0003800100 */
.L_x_12:
[----:B------:R-:W2:Y:S02]  /*0930*/  LDC.64 R24, c[0x0][0x380] ;  /* 0x0000e000ff187b82 */ /* 0x000ea40000000a00 */
[----:B--2--5:R-:W-:-:S05]  /*0940*/  IMAD.WIDE R24, R0, 0x1c, R24 ;  /* 0x0000001c00187825 */ /* 0x024fca00078e0218 */
[----:B------:R-:W2:Y:S04]  /*0950*/  LDG.E R0, desc[UR36][R24.64+0x4] ;  /* 0x0000042418007981 */ /* 0x000ea8000c1e1900 */
[----:B------:R-:W3:Y:S04]  /*0960*/  LDG.E R5, desc[UR36][R24.64] ;  /* 0x0000002418057981 */ /* 0x000ee8000c1e1900 */
[----:B------:R-:W4:Y:S01]  /*0970*/  LDG.E R7, desc[UR36][R24.64+0x8] ;  /* 0x0000082418077981 */ /* 0x000f22000c1e1900 */
[----:B------:R-:W-:Y:S01]  /*0980*/  BSSY.RECONVERGENT B1, `(.L_x_16) ;  /* 0x0000014000017945 */ /* 0x000fe20003800200 */
[----:B--2---:R-:W-:Y:S01]  /*0990*/  FADD R3, R0, -R23 ;  /* 0x8000001700037221 */ /* 0x004fe20000000000 */
[----:B---3--:R-:W-:-:S03]  /*09a0*/  FADD R4, R5, -R26 ;  /* 0x8000001a05047221 */ /* 0x008fc60000000000 */
[----:B------:R-:W-:Y:S01]  /*09b0*/  FMUL R5, R3, R3 ;  /* 0x0000000303057220 */ /* 0x000fe20000400000 */
[----:B----4-:R-:W-:-:S03]  /*09c0*/  FADD R0, R7, -R10 ;  /* 0x8000000a07007221 */ /* 0x010fc60000000000 */
[----:B------:R-:W-:-:S04]  /*09d0*/  FFMA R5, R4, R4, R5 ;  /* 0x0000000404057223 */ /* 0x000fc80000000005 */
[----:B------:R-:W-:-:S04]  /*09e0*/  FFMA R6, R0, R0, R5 ;  /* 0x0000000000067223 */ /* 0x000fc80000000005 */
[----:B------:R2:W3:Y:S01]  /*09f0*/  MUFU.RSQ R7, R6 ;  /* 0x0000000600077308 */ /* 0x0004e20000001400 */
[----:B------:R-:W-:-:S04]  /*0a00*/  IADD3 R5, PT, PT, R6, -0xd000000, RZ ;  /* 0xf300000006057810 */ /* 0x000fc80007ffe0ff */
[----:B------:R-:W-:-:S13]  /*0a10*/  ISETP.GT.U32.AND P0, PT, R5, 0x727fffff, PT ;  /* 0x727fffff0500780c */ /* 0x000fda0003f04070 */
[----:B--23--:R-:W-:Y:S05]  /*0a20*/  @!P0 BRA `(.L_x_17) ;  /* 0x0000000000148947 */ /* 0x00cfea0003800000 */
[----:B------:R-:W-:Y:S02]  /*0a30*/  MOV R5, R6 ;  /* 0x0000000600057202 */ /* 0x000fe40000000f00 */
[----:B------:R-:W-:-:S07]  /*0a40*/  MOV R27, 0xa60 ;  /* 0x00000a60001b7802 */ /* 0x000fce0000000f00 */
[----:B01----:R-:W-:Y:S05]  /*0a50*/  CALL.REL.NOINC `($__internal_0_$__cuda_sm20_sqrt_rn_f32_slowpath) ;  /* 0x00000030002c7944 */ /* 0x003fea0003c00000 */
[----:B------:R-:W-:Y:S01]  /*0a60*/  IMAD.MOV.U32 R31, RZ, RZ, R5 ;  /* 0x000000ffff1f7224 */ /* 0x000fe200078e0005 */
[----:B------:R-:W-:Y:S06]  /*0a70*/  BRA `(.L_x_18) ;  /* 0x0000000000107947 */ /* 0x000fec0003800000 */
.L_x_17:
[----:B------:R-:W-:Y:S01]  /*0a80*/  FMUL.FTZ R31, R6, R7 ;  /* 0x00000007061f7220 */ /* 0x000fe20000410000 */
[----:B------:R-:W-:-:S03]  /*0a90*/  FMUL.FTZ R5, R7, 0.5 ;  /* 0x3f00000007057820 */ /* 0x000fc60000410000 */
[----:B------:R-:W-:-:S04]  /*0aa0*/  FFMA R6, -R31, R31, R6 ;  /* 0x0000001f1f067223 */ /* 0x000fc80000000106 */
[----:B------:R-:W-:-:S07]  /*0ab0*/  FFMA R31, R6, R5, R31 ;  /* 0x00000005061f7223 */ /* 0x000fce000000001f */
.L_x_18:
[----:B------:R-:W-:Y:S05]  /*0ac0*/  BSYNC.RECONVERGENT B1 ;  /* 0x0000000000017941 */ /* 0x000fea0003800200 */
.L_x_16:
[----:B------:R-:W-:-:S13]  /*0ad0*/  FSETP.GT.AND P0, PT, R31, 9.9999997473787516356e-05, PT ;  /* 0x38d1b7171f00780b */ /* 0x000fda0003f04000 */
[----:B------:R-:W-:Y:S05]  /*0ae0*/  @!P0 BRA `(.L_x_15) ;  /* 0x0000000000e88947 */ /* 0x000fea0003800000 */
[----:B------:R-:W2:Y:S01]  /*0af0*/  MUFU.RCP R6, R31 ;  /* 0x0000001f00067308 */ /* 0x000ea20000001000 */
[----:B------:R-:W-:Y:S07]  /*0b00*/  BSSY.RECONVERGENT B4, `(.L_x_19) ;  /* 0x000000d000047945 */ /* 0x000fee0003800200 */
[----:B------:R-:W3:Y:S01]  /*0b10*/  FCHK P0, R4, R31 ;  /* 0x0000001f04007302 */ /* 0x000ee20000000000 */
[----:B--2---:R-:W-:-:S04]  /*0b20*/  FFMA R5, R6, -R31, 1 ;  /* 0x3f80000006057423 */ /* 0x004fc8000000081f */
[----:B------:R-:W-:-:S04]  /*0b30*/  FFMA R5, R6, R5, R6 ;  /* 0x0000000506057223 */ /* 0x000fc80000000006 */
[----:B------:R-:W-:-:S04]  /*0b40*/  FFMA R6, R4, R5, RZ ;  /* 0x0000000504067223 */ /* 0x000fc800000000ff */
[----:B------:R-:W-:-:S04]  /*0b50*/  FFMA R33, R6, -R31, R4 ;  /* 0x8000001f06217223 */ /* 0x000fc80000000004 */
[----:B------:R-:W-:Y:S01]  /*0b60*/  FFMA R33, R5, R33, R6 ;  /* 0x0000002105217223 */ /* 0x000fe20000000006 */
[----:B---3--:R-:W-:Y:S06]  /*0b70*/  @!P0 BRA `(.L_x_20) ;  /* 0x0000000000148947 */ /* 0x008fec0003800000 */
[----:B------:R-:W-:Y:S02]  /*0b80*/  MOV R5, R4 ;  /* 0x0000000400057202 */ /* 0x000fe40000000f00 */
[----:B------:R-:W-:Y:S02]  /*0b90*/  MOV R6, R31 ;  /* 0x0000001f00067202 */ /* 0x000fe40000000f00 */
[----:B------:R-:W-:-:S07]  /*0ba0*/  MOV R15, 0xbc0 ;  /* 0x00000bc0000f7802 */ /* 0x000fce0000000f00 */
[----:B01----:R-:W-:Y:S05]  /*0bb0*/  CALL.REL.NOINC `($__internal_1_$__cuda_sm3x_div_rn_noftz_f32_slowpath) ;  /* 0x0000003000307944 */ /* 0x003fea0003c00000 */
[----:B------:R-:W-:-:S07]  /*0bc0*/  MOV R33, R5 ;  /* 0x0000000500217202 */ /* 0x000fce0000000f00 */
.L_x_20:
[----:B------:R-:W-:Y:S05]  /*0bd0*/  BSYNC.RECONVERGENT B4 ;  /* 0x0000000000047941 */ /* 0x000fea0003800200 */
.L_x_19:
        /* <DEDUP_REMOVED lines=14> */
.L_x_22:
[----:B------:R-:W-:Y:S05]  /*0cc0*/  BSYNC.RECONVERGENT B4 ;  /* 0x0000000000047941 */ /* 0x000fea0003800200 */
.L_x_21:
        /* <DEDUP_REMOVED lines=14> */
.L_x_24:
[----:B------:R-:W-:Y:S05]  /*0db0*/  BSYNC.RECONVERGENT B4 ;  /* 0x0000000000047941 */ /* 0x000fea0003800200 */
.L_x_23:
[----:B------:R-:W2:Y:S04]  /*0dc0*/  LDG.E R0, desc[UR36][R8.64+-0x4] ;  /* 0xfffffc2408007981 */ /* 0x000ea8000c1e1900 */
[----:B------:R-:W3:Y:S04]  /*0dd0*/  LDG.E R24, desc[UR36][R24.64+0x18] ;  /* 0x0000182418187981 */ /* 0x000ee8000c1e1900 */
[----:B------:R-:W3:Y:S01]  /*0de0*/  LDG.E R5, desc[UR36][R18.64+0x18] ;  /* 0x0000182412057981 */ /* 0x000ee2000c1e1900 */
[----:B------:R-:W-:-:S04]  /*0df0*/  FADD R31, R31, -1 ;  /* 0xbf8000001f1f7421 */ /* 0x000fc80000000000 */
[----:B------:R-:W-:-:S04]  /*0e00*/  FMUL R31, R31, UR39 ;  /* 0x000000271f1f7c20 */ /* 0x000fc80008400000 */
[----:B--2---:R-:W-:-:S04]  /*0e10*/  FMUL R0, R31, R0 ;  /* 0x000000001f007220 */ /* 0x004fc80000400000 */
[C---:B------:R-:W-:Y:S01]  /*0e20*/  FMUL R33, R0.reuse, R33 ;  /* 0x0000002100217220 */ /* 0x040fe20000400000 */
[----:B---3--:R-:W-:Y:S01]  /*0e30*/  FMUL R6, R5, R24 ;  /* 0x0000001805067220 */ /* 0x008fe20000400000 */
[C---:B------:R-:W-:Y:S01]  /*0e40*/  FMUL R5, R0.reuse, R4 ;  /* 0x0000000400057220 */ /* 0x040fe20000400000 */
[----:B------:R-:W-:Y:S02]  /*0e50*/  FMUL R0, R0, R3 ;  /* 0x0000000300007220 */ /* 0x000fe40000400000 */
[C---:B------:R-:W-:Y:S01]  /*0e60*/  FFMA R13, R6.reuse, R33, R13 ;  /* 0x00000021060d7223 */ /* 0x040fe2000000000d */
[C---:B------:R-:W-:Y:S01]  /*0e70*/  FFMA R12, R6.reuse, R5, R12 ;  /* 0x00000005060c7223 */ /* 0x040fe2000000000c */
[----:B------:R-:W-:-:S07]  /*0e80*/  FFMA R11, R6, R0, R11 ;  /* 0x00000000060b7223 */ /* 0x000fce000000000b */
.L_x_15:
[----:B------:R-:W-:Y:S05]  /*0e90*/  BSYNC.RECONVERGENT B3 ;  /* 0x0000000000037941 */ /* 0x000fea0003800200 */
.L_x_11:
[----:B------:R-:W2:Y:S01]  /*0ea0*/  LDG.E R0, desc[UR36][R8.64] ;  /* 0x0000002408007981 */ /* 0x000ea2000c1e1900 */
[----:B------:R-:W-:Y:S04]  /*0eb0*/  BSSY.RECONVERGENT B3, `(.L_x_25) ;  /* 0x0000061000037945 */ /* 0x000fe80003800200 */
[----:B------:R-:W-:Y:S01]  /*0ec0*/  BSSY.RELIABLE B1, `(.L_x_26) ;  /* 0x0000009000017945 */ /* 0x000fe20003800100 */
[----:B--2---:R-:W-:-:S13]  /*0ed0*/  ISETP.NE.AND P0, PT, R0, R17, PT ;  /* 0x000000110000720c */ /* 0x004fda0003f05270 */
[----:B------:R-:W-:Y:S05]  /*0ee0*/  @!P0 BRA `(.L_x_27) ;  /* 0x0000000000148947 */ /* 0x000fea0003800000 */
[----:B------:R-:W2:Y:S02]  /*0ef0*/  LDG.E R4, desc[UR36][R8.64+0x4] ;  /* 0x0000042408047981 */ /* 0x000ea4000c1e1900 */
[----:B--2---:R-:W-:-:S13]  /*0f00*/  ISETP.NE.AND P0, PT, R4, R17, PT ;  /* 0x000000110400720c */ /* 0x004fda0003f05270 */
[----:B------:R-:W-:Y:S05]  /*0f10*/  @P0 BREAK.RELIABLE B1 ;  /* 0x0000000000010942 */ /* 0x000fea0003800100 */
[----:B------:R-:W-:Y:S05]  /*0f20*/  @!P0 BRA `(.L_x_28) ;  /* 0x0000000000088947 */ /* 0x000fea0003800000 */
[----:B------:R-:W-:Y:S05]  /*0f30*/  BRA `(.L_x_29) ;  /* 0x0000000400607947 */ /* 0x000fea0003800000 */
.L_x_27:
[----:B------:R2:W5:Y:S02]  /*0f40*/  LDG.E R0, desc[UR36][R8.64+0x4] ;  /* 0x0000042408007981 */ /* 0x000564000c1e1900 */
.L_x_28:
[----:B------:R-:W-:Y:S05]  /*0f50*/  BSYNC.RELIABLE B1 ;  /* 0x0000000000017941 */ /* 0x000fea0003800100 */
.L_x_26:
[----:B------:R-:W3:Y:S02]  /*0f60*/  LDC.64 R24, c[0x0][0x380] ;  /* 0x0000e000ff187b82 */ /* 0x000ee40000000a00 */
[----:B---3-5:R-:W-:-:S05]  /*0f70*/  IMAD.WIDE R24, R0, 0x1c, R24 ;  /* 0x0000001c00187825 */ /* 0x028fca00078e0218 */
[----:B------:R-:W3:Y:S04]  /*0f80*/  LDG.E R0, desc[UR36][R24.64+0x4] ;  /* 0x0000042418007981 */ /* 0x000ee8000c1e1900 */
[----:B------:R-:W4:Y:S04]  /*0f90*/  LDG.E R5, desc[UR36][R24.64] ;  /* 0x0000002418057981 */ /* 0x000f28000c1e1900 */
[----:B------:R-:W2:Y:S01]  /*0fa0*/  LDG.E R7, desc[UR36][R24.64+0x8] ;  /* 0x0000082418077981 */ /* 0x000ea2000c1e1900 */
[----:B------:R-:W-:Y:S01]  /*0fb0*/  BSSY.RECONVERGENT B1, `(.L_x_30) ;  /* 0x0000014000017945 */ /* 0x000fe20003800200 */
[----:B---3--:R-:W-:Y:S01]  /*0fc0*/  FADD R3, R0, -R23 ;  /* 0x8000001700037221 */ /* 0x008fe20000000000 */
[----:B----4-:R-:W-:-:S03]  /*0fd0*/  FADD R4, R5, -R26 ;  /* 0x8000001a05047221 */ /* 0x010fc60000000000 */
[----:B------:R-:W-:Y:S01]  /*0fe0*/  FMUL R5, R3, R3 ;  /* 0x0000000303057220 */ /* 0x000fe20000400000 */
[----:B--2---:R-:W-:-:S03]  /*0ff0*/  FADD R0, R7, -R10 ;  /* 0x8000000a07007221 */ /* 0x004fc60000000000 */
        /* <DEDUP_REMOVED lines=11> */
.L_x_31:
[----:B------:R-:W-:Y:S01]  /*10b0*/  FMUL.FTZ R31, R6, R7 ;  /* 0x00000007061f7220 */ /* 0x000fe20000410000 */
[----:B------:R-:W-:-:S03]  /*10c0*/  FMUL.FTZ R5, R7, 0.5 ;  /* 0x3f00000007057820 */ /* 0x000fc60000410000 */
[----:B------:R-:W-:-:S04]  /*10d0*/  FFMA R6, -R31, R31, R6 ;  /* 0x0000001f1f067223 */ /* 0x000fc80000000106 */
[----:B------:R-:W-:-:S07]  /*10e0*/  FFMA R31, R6, R5, R31 ;  /* 0x00000005061f7223 */ /* 0x000fce000000001f */
.L_x_32:
[----:B------:R-:W-:Y:S05]  /*10f0*/  BSYNC.RECONVERGENT B1 ;  /* 0x0000000000017941 */ /* 0x000fea0003800200 */
.L_x_30:
        /* <DEDUP_REMOVED lines=16> */
.L_x_34:
[----:B------:R-:W-:Y:S05]  /*1200*/  BSYNC.RECONVERGENT B4 ;  /* 0x0000000000047941 */ /* 0x000fea0003800200 */
.L_x_33:
        /* <DEDUP_REMOVED lines=14> */
.L_x_36:
[----:B------:R-:W-:Y:S05]  /*12f0*/  BSYNC.RECONVERGENT B4 ;  /* 0x0000000000047941 */ /* 0x000fea0003800200 */
.L_x_35:
        /* <DEDUP_REMOVED lines=14> */
.L_x_38:
[----:B------:R-:W-:Y:S05]  /*13e0*/  BSYNC.RECONVERGENT B4 ;  /* 0x0000000000047941 */ /* 0x000fea0003800200 */
.L_x_37:
        /* <DEDUP_REMOVED lines=13> */
.L_x_29:
[----:B------:R-:W-:Y:S05]  /*14c0*/  BSYNC.RECONVERGENT B3 ;  /* 0x0000000000037941 */ /* 0x000fea0003800200 */
.L_x_25:
[----:B-1----:R-:W-:-:S04]  /*14d0*/  IADD3 R8, P0, PT, R8, 0x18, RZ ;  /* 0x0000001808087810 */ /* 0x002fc80007f1e0ff */
[----:B------:R-:W-:Y:S01]  /*14e0*/  IADD3.X R9, PT, PT, RZ, R9, RZ, P0, !PT ;  /* 0x00000009ff097210 */ /* 0x000fe200007fe4ff */
[----:B------:R-:W-:Y:S08]  /*14f0*/  @P2 BRA `(.L_x_39) ;  /* 0xfffffff000d42947 */ /* 0x000ff0000383ffff */
[----:B------:R-:W-:Y:S05]  /*1500*/  BSYNC.RECONVERGENT B0 ;  /* 0x0000000000007941 */ /* 0x000fea0003800200 */
.L_x_10:
[----:B------:R-:W-:-:S07]  /*1510*/  HFMA2 R29, -RZ, RZ, 0, 0 ;  /* 0x00000000ff1d7431 */ /* 0x000fce00000001ff */
.L_x_9:
[----:B------:R-:W1:Y:S01]  /*1520*/  LDCU UR4, c[0x0][0x398] ;  /* 0x00007300ff0477ac */ /* 0x000e620008000800 */
[----:B------:R-:W-:Y:S01]  /*1530*/  BSSY.RECONVERGENT B0, `(.L_x_8) ;  /* 0x000006a000007945 */ /* 0x000fe20003800200 */
[----:B-1----:R-:W-:-:S04]  /*1540*/  ULOP3.LUT UR4, UR4, 0x1, URZ, 0xc0, !UPT ;  /* 0x0000000104047892 */ /* 0x002fc8000f8ec0ff */
[----:B------:R-:W-:-:S09]  /*1550*/  UISETP.NE.U32.AND UP0, UPT, UR4, 0x1, UPT ;  /* 0x000000010400788c */ /* 0x000fd2000bf05070 */
[----:B------:R-:W-:Y:S05]  /*1560*/  BRA.U UP0, `(.L_x_40) ;  /* 0x0000000500987547 */ /* 0x000fea000b800000 */
[----:B------:R-:W1:Y:S01]  /*1570*/  LDC.64 R24, c[0x0][0x390] ;  /* 0x0000e400ff187b82 */ /* 0x000e620000000a00 */
[----:B------:R-:W-:Y:S02]  /*1580*/  IMAD R3, R29, 0xc, RZ ;  /* 0x0000000c1d037824 */ /* 0x000fe400078e02ff */
[----:B-1----:R-:W-:-:S04]  /*1590*/  IMAD.WIDE.U32 R24, R28, 0xc, R24 ;  /* 0x0000000c1c187825 */ /* 0x002fc800078e0018 */
[----:B------:R-:W-:-:S05]  /*15a0*/  IMAD.IADD R25, R25, 0x1, R3 ;  /* 0x0000000119197824 */ /* 0x000fca00078e0203 */
[----:B------:R-:W2:Y:S01]  /*15b0*/  LDG.E R0, desc[UR36][R24.64] ;  /* 0x0000002418007981 */ /* 0x000ea2000c1e1900 */
        /* <DEDUP_REMOVED lines=8> */
.L_x_42:
[----:B------:R1:W5:Y:S02]  /*1640*/  LDG.E R0, desc[UR36][R24.64+0x4] ;  /* 0x0000042418007981 */ /* 0x000364000c1e1900 */
.L_x_43:
[----:B------:R-:W-:Y:S05]  /*1650*/  BSYNC.RELIABLE B1 ;  /* 0x0000000000017941 */ /* 0x000fea0003800100 */
.L_x_41:
        /* <DEDUP_REMOVED lines=19> */
[----:B------:R-:W-:Y:S01]  /*1790*/  MOV R29, R5 ;  /* 0x00000005001d7202 */ /* 0x000fe20000000f00 */
[----:B------:R-:W-:Y:S06]  /*17a0*/  BRA `(.L_x_46) ;  /* 0x0000000000107947 */ /* 0x000fec0003800000 */
.L_x_45:
[----:B------:R-:W-:Y:S01]  /*17b0*/  FMUL.FTZ R29, R6, R7 ;  /* 0x00000007061d7220 */ /* 0x000fe20000410000 */
[----:B------:R-:W-:-:S03]  /*17c0*/  FMUL.FTZ R5, R7, 0.5 ;  /* 0x3f00000007057820 */ /* 0x000fc60000410000 */
[----:B------:R-:W-:-:S04]  /*17d0*/  FFMA R6, -R29, R29, R6 ;  /* 0x0000001d1d067223 */ /* 0x000fc80000000106 */
[----:B------:R-:W-:-:S07]  /*17e0*/  FFMA R29, R6, R5, R29 ;  /* 0x00000005061d7223 */ /* 0x000fce000000001d */
.L_x_46:
[----:B------:R-:W-:Y:S05]  /*17f0*/  BSYNC.RECONVERGENT B1 ;  /* 0x0000000000017941 */ /* 0x000fea0003800200 */
.L_x_44:
        /* <DEDUP_REMOVED lines=16> */
.L_x_48:
[----:B------:R-:W-:Y:S05]  /*1900*/  BSYNC.RECONVERGENT B3 ;  /* 0x0000000000037941 */ /* 0x000fea0003800200 */
.L_x_47:
        /* <DEDUP_REMOVED lines=14> */
.L_x_50:
[----:B------:R-:W-:Y:S05]  /*19f0*/  BSYNC.RECONVERGENT B3 ;  /* 0x0000000000037941 */ /* 0x000fea0003800200 */
.L_x_49:
        /* <DEDUP_REMOVED lines=13> */
[----:B------:R-:W-:-:S07]  /*1ad0*/  IMAD.MOV.U32 R3, RZ, RZ, R5 ;  /* 0x000000ffff037224 */ /* 0x000fce00078e0005 */
.L_x_52:
[----:B------:R-:W-:Y:S05]  /*1ae0*/  BSYNC.RECONVERGENT B3 ;  /* 0x0000000000037941 */ /* 0x000fea0003800200 */
.L_x_51:
[----:B-1----:R-:W2:Y:S01]  /*1af0*/  LDG.E R24, desc[UR36][R24.64+0x8] ;  /* 0x0000082418187981 */ /* 0x002ea2000c1e1900 */
[----:B------:R-:W1:Y:S03]  /*1b00*/  LDCU UR4, c[0x0][0x39c] ;  /* 0x00007380ff0477ac */ /* 0x000e660008000800 */
[----:B------:R-:W3:Y:S04]  /*1b10*/  LDG.E R9, desc[UR36][R8.64+0x18] ;  /* 0x0000182408097981 */ /* 0x000ee8000c1e1900 */
[----:B------:R-:W3:Y:S01]  /*1b20*/  LDG.E R0, desc[UR36][R18.64+0x18] ;  /* 0x0000182412007981 */ /* 0x000ee2000c1e1900 */
[----:B------:R-:W-:-:S04]  /*1b30*/  FADD R29, R29, -1 ;  /* 0xbf8000001d1d7421 */ /* 0x000fc80000000000 */
[----:B-1----:R-:W-:-:S04]  /*1b40*/  FMUL R29, R29, UR4 ;  /* 0x000000041d1d7c20 */ /* 0x002fc80008400000 */
[----:B--2---:R-:W-:-:S04]  /*1b50*/  FMUL R29, R29, R24 ;  /* 0x000000181d1d7220 */ /* 0x004fc80000400000 */
[C---:B------:R-:W-:Y:S01]  /*1b60*/  FMUL R5, R29.reuse, R4 ;  /* 0x000000041d057220 */ /* 0x040fe20000400000 */
[C---:B------:R-:W-:Y:S01]  /*1b70*/  FMUL R28, R29.reuse, R28 ;  /* 0x0000001c1d1c7220 */ /* 0x040fe20000400000 */
[----:B------:R-:W-:Y:S01]  /*1b80*/  FMUL R4, R29, R3 ;  /* 0x000000031d047220 */ /* 0x000fe20000400000 */
[----:B---3--:R-:W-:-:S04]  /*1b90*/  FMUL R0, R0, R9 ;  /* 0x0000000900007220 */ /* 0x008fc80000400000 */
[C---:B------:R-:W-:Y:S01]  /*1ba0*/  FFMA R13, R0.reuse, R28, R13 ;  /* 0x0000001c000d7223 */ /* 0x040fe2000000000d */
[C---:B------:R-:W-:Y:S01]  /*1bb0*/  FFMA R12, R0.reuse, R5, R12 ;  /* 0x00000005000c7223 */ /* 0x040fe2000000000c */
[----:B------:R-:W-:-:S07]  /*1bc0*/  FFMA R11, R0, R4, R11 ;  /* 0x00000004000b7223 */ /* 0x000fce000000000b */
.L_x_40:
[----:B------:R-:W-:Y:S05]  /*1bd0*/  BSYNC.RECONVERGENT B0 ;  /* 0x0000000000007941 */ /* 0x000fea0003800200 */
.L_x_8:
[----:B------:R-:W2:Y:S02]  /*1be0*/  LDCU UR4, c[0x0][0x388] ;  /* 0x00007100ff0477ac */ /* 0x000ea40008000800 */
[----:B--2---:R-:W-:-:S04]  /*1bf0*/  MOV R3, UR4 ;  /* 0x0000000400037c02 */ /* 0x004fc80008000f00 */
[----:B------:R-:W-:-:S13]  /*1c00*/  ISETP.GE.AND P0, PT, R3, 0x1, PT ;  /* 0x000000010300780c */ /* 0x000fda0003f06270 */
[----:B------:R-:W-:Y:S05]  /*1c10*/  @!P0 BRA `(.L_x_53) ;  /* 0x0000001000f88947 */ /* 0x000fea0003800000 */
[----:B------:R-:W-:Y:S01]  /*1c20*/  ISETP.NE.AND P0, PT, R3, 0x1, PT ;  /* 0x000000010300780c */ /* 0x000fe20003f05270 */
[----:B------:R-:W-:-:S12]  /*1c30*/  HFMA2 R0, -RZ, RZ, 0, 0 ;  /* 0x00000000ff007431 */ /* 0x000fd800000001ff */
[----:B------:R-:W-:Y:S05]  /*1c40*/  @!P0 BRA `(.L_x_54) ;  /* 0x0000000c00508947 */ /* 0x000fea0003800000 */
[----:B------:R-:W2:Y:S01]  /*1c50*/  LDCU.64 UR4, c[0x0][0x380] ;  /* 0x00007000ff0477ac */ /* 0x000ea20008000a00 */
[----:B------:R-:W-:Y:S01]  /*1c60*/  BSSY.RECONVERGENT B0, `(.L_x_54) ;  /* 0x00000d2000007945 */ /* 0x000fe20003800200 */
[----:B------:R-:W-:Y:S02]  /*1c70*/  IADD3 R29, PT, PT, -R17, RZ, RZ ;  /* 0x000000ff111d7210 */ /* 0x000fe40007ffe1ff */
[----:B-1----:R-:W-:Y:S01]  /*1c80*/  MOV R24, RZ ;  /* 0x000000ff00187202 */ /* 0x002fe20000000f00 */
[----:B--2---:R-:W-:-:S04]  /*1c90*/  UIADD3 UR4, UP0, UPT, UR4, 0x1c, URZ ;  /* 0x0000001c04047890 */ /* 0x004fc8000ff1e0ff */
[----:B------:R-:W-:Y:S02]  /*1ca0*/  UIADD3.X UR5, UPT, UPT, URZ, UR5, URZ, UP0, !UPT ;  /* 0x00000005ff057290 */ /* 0x000fe400087fe4ff */
[----:B------:R-:W-:-:S04]  /*1cb0*/  MOV R8, UR4 ;  /* 0x0000000400087c02 */ /* 0x000fc80008000f00 */
[----:B------:R-:W-:-:S07]  /*1cc0*/  MOV R9, UR5 ;  /* 0x0000000500097c02 */ /* 0x000fce0008000f00 */
.L_x_81:
[----:B------:R-:W-:Y:S01]  /*1cd0*/  ISETP.NE.AND P0, PT, R29, RZ, PT ;  /* 0x000000ff1d00720c */ /* 0x000fe20003f05270 */
[----:B------:R-:W-:-:S12]  /*1ce0*/  BSSY.RECONVERGENT B3, `(.L_x_55) ;  /* 0x000005f000037945 */ /* 0x000fd80003800200 */
[----:B------:R-:W-:Y:S05]  /*1cf0*/  @!P0 BRA `(.L_x_56) ;  /* 0x0000000400748947 */ /* 0x000fea0003800000 */
        /* <DEDUP_REMOVED lines=10> */
[----:B------:R1:W2:Y:S01]  /*1da0*/  MUFU.RSQ R7, R6 ;  /* 0x0000000600077308 */ /* 0x0002a20000001400 */
[----:B------:R-:W-:-:S04]  /*1db0*/  IADD3 R5, PT, PT, R6, -0xd000000, RZ ;  /* 0xf300000006057810 */ /* 0x000fc80007ffe0ff */
[----:B------:R-:W-:-:S13]  /*1dc0*/  ISETP.GT.U32.AND P0, PT, R5, 0x727fffff, PT ;  /* 0x727fffff0500780c */ /* 0x000fda0003f04070 */
[----:B-12---:R-:W-:Y:S05]  /*1dd0*/  @!P0 BRA `(.L_x_58) ;  /* 0x0000000000148947 */ /* 0x006fea0003800000 */
[----:B------:R-:W-:Y:S02]  /*1de0*/  MOV R5, R6 ;  /* 0x0000000600057202 */ /* 0x000fe40000000f00 */
[----:B------:R-:W-:-:S07]  /*1df0*/  MOV R27, 0x1e10 ;  /* 0x00001e10001b7802 */ /* 0x000fce0000000f00 */
[----:B0-----:R-:W-:Y:S05]  /*1e00*/  CALL.REL.NOINC `($__internal_0_$__cuda_sm20_sqrt_rn_f32_slowpath) ;  /* 0x0000001c00407944 */ /* 0x001fea0003c00000 */
[----:B------:R-:W-:Y:S01]  /*1e10*/  MOV R25, R5 ;  /* 0x0000000500197202 */ /* 0x000fe20000000f00 */
[----:B------:R-:W-:Y:S06]  /*1e20*/  BRA `(.L_x_59) ;  /* 0x0000000000107947 */ /* 0x000fec0003800000 */
.L_x_58:
[----:B------:R-:W-:Y:S01]  /*1e30*/  FMUL.FTZ R25, R6, R7 ;  /* 0x0000000706197220 */ /* 0x000fe20000410000 */
[----:B------:R-:W-:-:S03]  /*1e40*/  FMUL.FTZ R5, R7, 0.5 ;  /* 0x3f00000007057820 */ /* 0x000fc60000410000 */
[----:B------:R-:W-:-:S04]  /*1e50*/  FFMA R6, -R25, R25, R6 ;  /* 0x0000001919067223 */ /* 0x000fc80000000106 */
[----:B------:R-:W-:-:S07]  /*1e60*/  FFMA R25, R6, R5, R25 ;  /* 0x0000000506197223 */ /* 0x000fce0000000019 */
.L_x_59:
[----:B------:R-:W-:Y:S05]  /*1e70*/  BSYNC.RECONVERGENT B1 ;  /* 0x0000000000017941 */ /* 0x000fea0003800200 */
.L_x_57:
[----:B------:R-:W-:-:S04]  /*1e80*/  FSETP.GEU.AND P0, PT, R25, UR40, PT ;  /* 0x0000002819007c0b */ /* 0x000fc8000bf0e000 */
[----:B------:R-:W-:-:S13]  /*1e90*/  FSETP.LEU.OR P0, PT, R25, 9.9999997473787516356e-05, P0 ;  /* 0x38d1b7171900780b */ /* 0x000fda000070b400 */
[----:B------:R-:W-:Y:S05]  /*1ea0*/  @P0 BRA `(.L_x_56) ;  /* 0x0000000400080947 */ /* 0x000fea0003800000 */
[----:B------:R-:W2:Y:S04]  /*1eb0*/  LDG.E R6, desc[UR36][R18.64+0x18] ;  /* 0x0000182412067981 */ /* 0x000ea8000c1e1900 */
[----:B------:R-:W3:Y:S01]  /*1ec0*/  LDG.E R5, desc[UR36][R8.64+-0x4] ;  /* 0xfffffc2408057981 */ /* 0x000ee2000c1e1900 */
[----:B------:R-:W-:Y:S01]  /*1ed0*/  FMUL R30, R25, R25 ;  /* 0x00000019191e7220 */ /* 0x000fe20000400000 */
[----:B------:R-:W-:Y:S03]  /*1ee0*/  BSSY.RECONVERGENT B4, `(.L_x_60) ;  /* 0x000000f000047945 */ /* 0x000fe60003800200 */
[----:B------:R-:W1:Y:S02]  /*1ef0*/  MUFU.RCP R7, R30 ;  /* 0x0000001e00077308 */ /* 0x000e640000001000 */
[----:B-1----:R-:W-:-:S04]  /*1f00*/  FFMA R28, -R30, R7, 1 ;  /* 0x3f8000001e1c7423 */ /* 0x002fc80000000107 */
[----:B------:R-:W-:Y:S01]  /*1f10*/  FFMA R28, R7, R28, R7 ;  /* 0x0000001c071c7223 */ /* 0x000fe20000000007 */
[----:B--2---:R-:W-:-:S04]  /*1f20*/  FMUL R6, R6, UR41 ;  /* 0x0000002906067c20 */ /* 0x004fc80008400000 */
[----:B---3--:R-:W-:-:S04]  /*1f30*/  FMUL R5, R5, R6 ;  /* 0x0000000605057220 */ /* 0x008fc80000400000 */
[----:B------:R-:W1:Y:S01]  /*1f40*/  FCHK P0, R5, R30 ;  /* 0x0000001e05007302 */ /* 0x000e620000000000 */
[----:B------:R-:W-:-:S04]  /*1f50*/  FFMA R7, R5, R28, RZ ;  /* 0x0000001c05077223 */ /* 0x000fc800000000ff */
[----:B------:R-:W-:-:S04]  /*1f60*/  FFMA R6, -R30, R7, R5 ;  /* 0x000000071e067223 */ /* 0x000fc80000000105 */
[----:B------:R-:W-:Y:S01]  /*1f70*/  FFMA R28, R28, R6, R7 ;  /* 0x000000061c1c7223 */ /* 0x000fe20000000007 */
[----:B-1----:R-:W-:Y:S06]  /*1f80*/  @!P0 BRA `(.L_x_61) ;  /* 0x0000000000108947 */ /* 0x002fec0003800000 */
[----:B------:R-:W-:Y:S02]  /*1f90*/  MOV R6, R30 ;  /* 0x0000001e00067202 */ /* 0x000fe40000000f00 */
[----:B------:R-:W-:-:S07]  /*1fa0*/  MOV R15, 0x1fc0 ;  /* 0x00001fc0000f7802 */ /* 0x000fce0000000f00 */
[----:B0-----:R-:W-:Y:S05]  /*1fb0*/  CALL.REL.NOINC `($__internal_1_$__cuda_sm3x_div_rn_noftz_f32_slowpath) ;  /* 0x0000001c00307944 */ /* 0x001fea0003c00000 */
[----:B------:R-:W-:-:S07]  /*1fc0*/  MOV R28, R5 ;  /* 0x00000005001c7202 */ /* 0x000fce0000000f00 */
.L_x_61:
[----:B------:R-:W-:Y:S05]  /*1fd0*/  BSYNC.RECONVERGENT B4 ;  /* 0x0000000000047941 */ /* 0x000fea0003800200 */
.L_x_60:
[----:B------:R-:W1:Y:S01]  /*1fe0*/  MUFU.RCP R6, R25 ;  /* 0x0000001900067308 */ /* 0x000e620000001000 */
[----:B------:R-:W-:Y:S07]  /*1ff0*/  BSSY.RECONVERGENT B4, `(.L_x_62) ;  /* 0x000000d000047945 */ /* 0x000fee0003800200 */
[----:B------:R-:W2:Y:S01]  /*2000*/  FCHK P0, R4, R25 ;  /* 0x0000001904007302 */ /* 0x000ea20000000000 */
[----:B-1----:R-:W-:-:S04]  /*2010*/  FFMA R5, R6, -R25, 1 ;  /* 0x3f80000006057423 */ /* 0x002fc80000000819 */
[----:B------:R-:W-:-:S04]  /*2020*/  FFMA R5, R6, R5, R6 ;  /* 0x0000000506057223 */ /* 0x000fc80000000006 */
[----:B------:R-:W-:-:S04]  /*2030*/  FFMA R6, R4, R5, RZ ;  /* 0x0000000504067223 */ /* 0x000fc800000000ff */
[----:B------:R-:W-:-:S04]  /*2040*/  FFMA R7, R6, -R25, R4 ;  /* 0x8000001906077223 */ /* 0x000fc80000000004 */
[----:B------:R-:W-:Y:S01]  /*2050*/  FFMA R6, R5, R7, R6 ;  /* 0x0000000705067223 */ /* 0x000fe20000000006 */
[----:B--2---:R-:W-:Y:S06]  /*2060*/  @!P0 BRA `(.L_x_63) ;  /* 0x0000000000148947 */ /* 0x004fec0003800000 */
[----:B------:R-:W-:Y:S01]  /*2070*/  IMAD.MOV.U32 R5, RZ, RZ, R4 ;  /* 0x000000ffff057224 */ /* 0x000fe200078e0004 */
[----:B------:R-:W-:Y:S02]  /*2080*/  MOV R6, R25 ;  /* 0x0000001900067202 */ /* 0x000fe40000000f00 */
[----:B------:R-:W-:-:S07]  /*2090*/  MOV R15, 0x20b0 ;  /* 0x000020b0000f7802 */ /* 0x000fce0000000f00 */
[----:B0-----:R-:W-:Y:S05]  /*20a0*/  CALL.REL.NOINC `($__internal_1_$__cuda_sm3x_div_rn_noftz_f32_slowpath) ;  /* 0x0000001800f47944 */ /* 0x001fea0003c00000 */
[----:B------:R-:W-:-:S07]  /*20b0*/  MOV R6, R5 ;  /* 0x0000000500067202 */ /* 0x000fce0000000f00 */
.L_x_63:
[----:B------:R-:W-:Y:S05]  /*20c0*/  BSYNC.RECONVERGENT B4 ;  /* 0x0000000000047941 */ /* 0x000fea0003800200 */
.L_x_62:
[----:B------:R-:W1:Y:S01]  /*20d0*/  MUFU.RCP R4, R25 ;  /* 0x0000001900047308 */ /* 0x000e620000001000 */
[----:B------:R-:W-:Y:S01]  /*20e0*/  BSSY.RECONVERGENT B4, `(.L_x_64) ;  /* 0x000000d000047945 */ /* 0x000fe20003800200 */
[----:B------:R-:W-:-:S06]  /*20f0*/  FFMA R13, -R6, R28, R13 ;  /* 0x0000001c060d7223 */ /* 0x000fcc000000010d */
[----:B------:R-:W2:Y:S01]  /*2100*/  FCHK P0, R3, R25 ;  /* 0x0000001903007302 */ /* 0x000ea20000000000 */
[----:B-1----:R-:W-:-:S04]  /*2110*/  FFMA R5, R4, -R25, 1 ;  /* 0x3f80000004057423 */ /* 0x002fc80000000819 */
[----:B------:R-:W-:-:S04]  /*2120*/  FFMA R7, R4, R5, R4 ;  /* 0x0000000504077223 */ /* 0x000fc80000000004 */
[----:B------:R-:W-:-:S04]  /*2130*/  FFMA R4, R3, R7, RZ ;  /* 0x0000000703047223 */ /* 0x000fc800000000ff */
[----:B------:R-:W-:-:S04]  /*2140*/  FFMA R5, R4, -R25, R3 ;  /* 0x8000001904057223 */ /* 0x000fc80000000003 */
[----:B------:R-:W-:Y:S01]  /*2150*/  FFMA R5, R7, R5, R4 ;  /* 0x0000000507057223 */ /* 0x000fe20000000004 */
[----:B--2---:R-:W-:Y:S06]  /*2160*/  @!P0 BRA `(.L_x_65) ;  /* 0x0000000000108947 */ /* 0x004fec0003800000 */
[----:B------:R-:W-:Y:S02]  /*2170*/  MOV R5, R3 ;  /* 0x0000000300057202 */ /* 0x000fe40000000f00 */
[----:B------:R-:W-:Y:S02]  /*2180*/  MOV R6, R25 ;  /* 0x0000001900067202 */ /* 0x000fe40000000f00 */
[----:B------:R-:W-:-:S07]  /*2190*/  MOV R15, 0x21b0 ;  /* 0x000021b0000f7802 */ /* 0x000fce0000000f00 */
[----:B0-----:R-:W-:Y:S05]  /*21a0*/  CALL.REL.NOINC `($__internal_1_$__cuda_sm3x_div_rn_noftz_f32_slowpath) ;  /* 0x0000001800b47944 */ /* 0x001fea0003c00000 */
.L_x_65:
[----:B------:R-:W-:Y:S05]  /*21b0*/  BSYNC.RECONVERGENT B4 ;  /* 0x0000000000047941 */ /* 0x000fea0003800200 */
.L_x_64:
        /* <DEDUP_REMOVED lines=14> */
[----:B------:R-:W-:-:S07]  /*22a0*/  MOV R4, R5 ;  /* 0x0000000500047202 */ /* 0x000fce0000000f00 */
.L_x_67:
[----:B------:R-:W-:Y:S05]  /*22b0*/  BSYNC.RECONVERGENT B4 ;  /* 0x0000000000047941 */ /* 0x000fea0003800200 */
.L_x_66:
[----:B------:R-:W-:-:S07]  /*22c0*/  FFMA R11, -R4, R28, R11 ;  /* 0x0000001c040b7223 */ /* 0x000fce000000010b */
.L_x_56:
[----:B------:R-:W-:Y:S05]  /*22d0*/  BSYNC.RECONVERGENT B3 ;  /* 0x0000000000037941 */ /* 0x000fea0003800200 */
.L_x_55:
[----:B------:R-:W-:Y:S01]  /*22e0*/  IADD3 R0, PT, PT, R24, 0x1, RZ ;  /* 0x0000000118007810 */ /* 0x000fe20007ffe0ff */
[----:B------:R-:W-:Y:S03]  /*22f0*/  BSSY.RECONVERGENT B3, `(.L_x_68) ;  /* 0x0000060000037945 */ /* 0x000fe60003800200 */
[----:B------:R-:W-:-:S13]  /*2300*/  ISETP.NE.AND P0, PT, R0, R17, PT ;  /* 0x000000110000720c */ /* 0x000fda0003f05270 */
        /* <DEDUP_REMOVED lines=20> */
.L_x_71:
[----:B------:R-:W-:Y:S01]  /*2450*/  FMUL.FTZ R25, R6, R7 ;  /* 0x0000000706197220 */ /* 0x000fe20000410000 */
[----:B------:R-:W-:-:S03]  /*2460*/  FMUL.FTZ R5, R7, 0.5 ;  /* 0x3f00000007057820 */ /* 0x000fc60000410000 */
[----:B------:R-:W-:-:S04]  /*2470*/  FFMA R6, -R25, R25, R6 ;  /* 0x0000001919067223 */ /* 0x000fc80000000106 */
[----:B------:R-:W-:-:S07]  /*2480*/  FFMA R25, R6, R5, R25 ;  /* 0x0000000506197223 */ /* 0x000fce0000000019 */
.L_x_72:
[----:B------:R-:W-:Y:S05]  /*2490*/  BSYNC.RECONVERGENT B1 ;  /* 0x0000000000017941 */ /* 0x000fea0003800200 */
.L_x_70:
        /* <DEDUP_REMOVED lines=17> */
[----:B------:R-:W-:Y:S01]  /*25b0*/  IMAD.MOV.U32 R6, RZ, RZ, R30 ;  /* 0x000000ffff067224 */ /* 0x000fe200078e001e */
[----:B------:R-:W-:-:S07]  /*25c0*/  MOV R15, 0x25e0 ;  /* 0x000025e0000f7802 */ /* 0x000fce0000000f00 */
[----:B0-----:R-:W-:Y:S05]  /*25d0*/  CALL.REL.NOINC `($__internal_1_$__cuda_sm3x_div_rn_noftz_f32_slowpath) ;  /* 0x0000001400a87944 */ /* 0x001fea0003c00000 */
[----:B------:R-:W-:-:S07]  /*25e0*/  MOV R28, R5 ;  /* 0x00000005001c7202 */ /* 0x000fce0000000f00 */
.L_x_74:
[----:B------:R-:W-:Y:S05]  /*25f0*/  BSYNC.RECONVERGENT B4 ;  /* 0x0000000000047941 */ /* 0x000fea0003800200 */
.L_x_73:
        /* <DEDUP_REMOVED lines=14> */
.L_x_76:
[----:B------:R-:W-:Y:S05]  /*26e0*/  BSYNC.RECONVERGENT B4 ;  /* 0x0000000000047941 */ /* 0x000fea0003800200 */
.L_x_75:
        /* <DEDUP_REMOVED lines=14> */
.L_x_78:
[----:B------:R-:W-:Y:S05]  /*27d0*/  BSYNC.RECONVERGENT B4 ;  /* 0x0000000000047941 */ /* 0x000fea0003800200 */
.L_x_77:
        /* <DEDUP_REMOVED lines=15> */
.L_x_80:
[----:B------:R-:W-:Y:S05]  /*28d0*/  BSYNC.RECONVERGENT B4 ;  /* 0x0000000000047941 */ /* 0x000fea0003800200 */
.L_x_79:
[----:B------:R-:W-:-:S07]  /*28e0*/  FFMA R11, -R4, R28, R11 ;  /* 0x0000001c040b7223 */ /* 0x000fce000000010b */
.L_x_69:
[----:B------:R-:W-:Y:S05]  /*28f0*/  BSYNC.RECONVERGENT B3 ;  /* 0x0000000000037941 */ /* 0x000fea0003800200 */
.L_x_68:
[----:B------:R-:W-:Y:S01]  /*2900*/  MOV R3, UR42 ;  /* 0x0000002a00037c02 */ /* 0x000fe20008000f00 */
[----:B------:R-:W-:Y:S01]  /*2910*/  VIADD R29, R29, 0x2 ;  /* 0x000000021d1d7836 */ /* 0x000fe20000000000 */
[----:B------:R-:W-:Y:S02]  /*2920*/  IADD3 R24, PT, PT, R24, 0x2, RZ ;  /* 0x0000000218187810 */ /* 0x000fe40007ffe0ff */
[----:B------:R-:W-:Y:S02]  /*2930*/  LOP3.LUT R0, R3, 0x7ffffffe, RZ, 0xc0, !PT ;  /* 0x7ffffffe03007812 */ /* 0x000fe400078ec0ff */
[----:B------:R-:W-:Y:S02]  /*2940*/  IADD3 R8, P1, PT, R8, 0x38, RZ ;  /* 0x0000003808087810 */ /* 0x000fe40007f3e0ff */
[----:B------:R-:W-:Y:S02]  /*2950*/  ISETP.NE.AND P0, PT, R24, R0, PT ;  /* 0x000000001800720c */ /* 0x000fe40003f05270 */
[----:B------:R-:W-:-:S11]  /*2960*/  IADD3.X R9, PT, PT, RZ, R9, RZ, P1, !PT ;  /* 0x00000009ff097210 */ /* 0x000fd60000ffe4ff */
[----:B------:R-:W-:Y:S05]  /*2970*/  @P0 BRA `(.L_x_81) ;  /* 0xfffffff000d40947 */ /* 0x000fea000383ffff */
[----:B------:R-:W-:Y:S05]  /*2980*/  BSYNC.RECONVERGENT B0 ;  /* 0x0000000000007941 */ /* 0x000fea0003800200 */
.L_x_54:
[----:B------:R-:W-:Y:S01]  /*2990*/  LOP3.LUT R3, R3, 0x1, RZ, 0xc0, !PT ;  /* 0x0000000103037812 */ /* 0x000fe200078ec0ff */
[----:B------:R-:W-:Y:S01]  /*29a0*/  BSSY.RECONVERGENT B0, `(.L_x_53) ;  /* 0x0000065000007945 */ /* 0x000fe20003800200 */
[----:B------:R-:W-:-:S04]  /*29b0*/  ISETP.NE.AND P0, PT, R0, R17, PT ;  /* 0x000000110000720c */ /* 0x000fc80003f05270 */
[----:B------:R-:W-:-:S13]  /*29c0*/  ISETP.NE.U32.OR P0, PT, R3, 0x1, !P0 ;  /* 0x000000010300780c */ /* 0x000fda0004705470 */
[----:B------:R-:W-:Y:S05]  /*29d0*/  @P0 BRA `(.L_x_82) ;  /* 0x0000000400840947 */ /* 0x000fea0003800000 */
[----:B------:R-:W2:Y:S02]  /*29e0*/  LDC.64 R6, c[0x0][0x380] ;  /* 0x0000e000ff067b82 */ /* 0x000ea40000000a00 */
[----:B--2---:R-:W-:-:S05]  /*29f0*/  IMAD.WIDE.U32 R6, R0, 0x1c, R6 ;  /* 0x0000001c00067825 */ /* 0x004fca00078e0006 */
[----:B------:R-:W2:Y:S04]  /*2a00*/  LDG.E R0, desc[UR36][R6.64+0x4] ;  /* 0x0000042406007981 */ /* 0x000ea8000c1e1900 */
[----:B------:R-:W3:Y:S04]  /*2a10*/  LDG.E R5, desc[UR36][R6.64] ;  /* 0x0000002406057981 */ /* 0x000ee8000c1e1900 */
[----:B------:R-:W4:Y:S04]  /*2a20*/  LDG.E R9, desc[UR36][R6.64+0x8] ;  /* 0x0000082406097981 */ /* 0x000f28000c1e1900 */
[----:B------:R0:W5:Y:S01]  /*2a30*/  LDG.E R8, desc[UR36][R6.64+0x18] ;  /* 0x0000182406087981 */ /* 0x000162000c1e1900 */
[----:B------:R-:W-:Y:S01]  /*2a40*/  BSSY.RECONVERGENT B1, `(.L_x_83) ;  /* 0x0000014000017945 */ /* 0x000fe20003800200 */
[----:B--2---:R-:W-:Y:S01]  /*2a50*/  FADD R3, R0, -R23 ;  /* 0x8000001700037221 */ /* 0x004fe20000000000 */
[----:B---3--:R-:W-:-:S03]  /*2a60*/  FADD R4, R5, -R26 ;  /* 0x8000001a05047221 */ /* 0x008fc60000000000 */
[----:B------:R-:W-:Y:S01]  /*2a70*/  FMUL R5, R3, R3 ;  /* 0x0000000303057220 */ /* 0x000fe20000400000 */
[----:B----4-:R-:W-:-:S03]  /*2a80*/  FADD R0, R9, -R10 ;  /* 0x8000000a09007221 */ /* 0x010fc60000000000 */
[----:B------:R-:W-:-:S04]  /*2a90*/  FFMA R5, R4, R4, R5 ;  /* 0x0000000404057223 */ /* 0x000fc80000000005 */
[----:B-1----:R-:W-:-:S04]  /*2aa0*/  FFMA R24, R0, R0, R5 ;  /* 0x0000000000187223 */ /* 0x002fc80000000005 */
[----:B------:R0:W1:Y:S01]  /*2ab0*/  MUFU.RSQ R15, R24 ;  /* 0x00000018000f7308 */ /* 0x0000620000001400 */
[----:B------:R-:W-:-:S04]  /*2ac0*/  IADD3 R5, PT, PT, R24, -0xd000000, RZ ;  /* 0xf300000018057810 */ /* 0x000fc80007ffe0ff */
[----:B------:R-:W-:-:S13]  /*2ad0*/  ISETP.GT.U32.AND P0, PT, R5, 0x727fffff, PT ;  /* 0x727fffff0500780c */ /* 0x000fda0003f04070 */
[----:B01----:R-:W-:Y:S05]  /*2ae0*/  @!P0 BRA `(.L_x_84) ;  /* 0x0000000000148947 */ /* 0x003fea0003800000 */
[----:B------:R-:W-:Y:S02]  /*2af0*/  MOV R5, R24 ;  /* 0x0000001800057202 */ /* 0x000fe40000000f00 */
[----:B------:R-:W-:-:S07]  /*2b00*/  MOV R27, 0x2b20 ;  /* 0x00002b20001b7802 */ /* 0x000fce0000000f00 */
[----:B-----5:R-:W-:Y:S05]  /*2b10*/  CALL.REL.NOINC `($__internal_0_$__cuda_sm20_sqrt_rn_f32_slowpath) ;  /* 0x0000000c00fc7944 */ /* 0x020fea0003c00000 */
[----:B------:R-:W-:Y:S01]  /*2b20*/  MOV R9, R5 ;  /* 0x0000000500097202 */ /* 0x000fe20000000f00 */
[----:B------:R-:W-:Y:S06]  /*2b30*/  BRA `(.L_x_85) ;  /* 0x0000000000107947 */ /* 0x000fec0003800000 */
.L_x_84:
[----:B------:R-:W-:Y:S01]  /*2b40*/  FMUL.FTZ R9, R24, R15 ;  /* 0x0000000f18097220 */ /* 0x000fe20000410000 */
[----:B------:R-:W-:-:S03]  /*2b50*/  FMUL.FTZ R5, R15, 0.5 ;  /* 0x3f0000000f057820 */ /* 0x000fc60000410000 */
[----:B------:R-:W-:-:S04]  /*2b60*/  FFMA R6, -R9, R9, R24 ;  /* 0x0000000909067223 */ /* 0x000fc80000000118 */
[----:B------:R-:W-:-:S07]  /*2b70*/  FFMA R9, R6, R5, R9 ;  /* 0x0000000506097223 */ /* 0x000fce0000000009 */
.L_x_85:
[----:B------:R-:W-:Y:S05]  /*2b80*/  BSYNC.RECONVERGENT B1 ;  /* 0x0000000000017941 */ /* 0x000fea0003800200 */
.L_x_83:
[----:B------:R-:W0:Y:S02]  /*2b90*/  LDCU UR4, c[0x0][0x3ac] ;  /* 0x00007580ff0477ac */ /* 0x000e240008000800 */
[----:B0-----:R-:W-:-:S04]  /*2ba0*/  FSETP.GEU.AND P0, PT, R9, UR4, PT ;  /* 0x0000000409007c0b */ /* 0x001fc8000bf0e000 */
[----:B------:R-:W-:-:S13]  /*2bb0*/  FSETP.LEU.OR P0, PT, R9, 9.9999997473787516356e-05, P0 ;  /* 0x38d1b7170900780b */ /* 0x000fda000070b400 */
[----:B------:R-:W-:Y:S05]  /*2bc0*/  @P0 BRA `(.L_x_82) ;  /* 0x0000000400080947 */ /* 0x000fea0003800000 */
[----:B------:R-:W2:Y:S01]  /*2bd0*/  LDG.E R5, desc[UR36][R18.64+0x18] ;  /* 0x0000182412057981 */ /* 0x000ea2000c1e1900 */
[----:B------:R-:W2:Y:S01]  /*2be0*/  LDCU UR4, c[0x0][0x3a4] ;  /* 0x00007480ff0477ac */ /* 0x000ea20008000800 */
[----:B------:R-:W-:Y:S01]  /*2bf0*/  FMUL R24, R9, R9 ;  /* 0x0000000909187220 */ /* 0x000fe20000400000 */
[----:B------:R-:W-:Y:S03]  /*2c00*/  BSSY.RECONVERGENT B3, `(.L_x_86) ;  /* 0x000000f000037945 */ /* 0x000fe60003800200 */
[----:B------:R-:W0:Y:S02]  /*2c10*/  MUFU.RCP R6, R24 ;  /* 0x0000001800067308 */ /* 0x000e240000001000 */
[----:B0-----:R-:W-:-:S04]  /*2c20*/  FFMA R7, -R24, R6, 1 ;  /* 0x3f80000018077423 */ /* 0x001fc80000000106 */
[----:B------:R-:W-:Y:S01]  /*2c30*/  FFMA R6, R6, R7, R6 ;  /* 0x0000000706067223 */ /* 0x000fe20000000006 */
[----:B--2---:R-:W-:-:S04]  /*2c40*/  FMUL R5, R5, UR4 ;  /* 0x0000000405057c20 */ /* 0x004fc80008400000 */
[----:B-----5:R-:W-:-:S04]  /*2c50*/  FMUL R5, R8, R5 ;  /* 0x0000000508057220 */ /* 0x020fc80000400000 */
[----:B------:R-:W0:Y:S01]  /*2c60*/  FCHK P0, R5, R24 ;  /* 0x0000001805007302 */ /* 0x000e220000000000 */
[----:B------:R-:W-:-:S04]  /*2c70*/  FFMA R7, R5, R6, RZ ;  /* 0x0000000605077223 */ /* 0x000fc800000000ff */
[----:B------:R-:W-:-:S04]  /*2c80*/  FFMA R8, -R24, R7, R5 ;  /* 0x0000000718087223 */ /* 0x000fc80000000105 */
[----:B------:R-:W-:Y:S01]  /*2c90*/  FFMA R8, R6, R8, R7 ;  /* 0x0000000806087223 */ /* 0x000fe20000000007 */
[----:B0-----:R-:W-:Y:S06]  /*2ca0*/  @!P0 BRA `(.L_x_87) ;  /* 0x0000000000108947 */ /* 0x001fec0003800000 */
[----:B------:R-:W-:Y:S02]  /*2cb0*/  MOV R6, R24 ;  /* 0x0000001800067202 */ /* 0x000fe40000000f00 */
[----:B------:R-:W-:-:S07]  /*2cc0*/  MOV R15, 0x2ce0 ;  /* 0x00002ce0000f7802 */ /* 0x000fce0000000f00 */
[----:B------:R-:W-:Y:S05]  /*2cd0*/  CALL.REL.NOINC `($__internal_1_$__cuda_sm3x_div_rn_noftz_f32_slowpath) ;  /* 0x0000000c00e87944 */ /* 0x000fea0003c00000 */
[----:B------:R-:W-:-:S07]  /*2ce0*/  MOV R8, R5 ;  /* 0x0000000500087202 */ /* 0x000fce0000000f00 */
.L_x_87:
[----:B------:R-:W-:Y:S05]  /*2cf0*/  BSYNC.RECONVERGENT B3 ;  /* 0x0000000000037941 */ /* 0x000fea0003800200 */
.L_x_86:
[----:B------:R-:W0:Y:S01]  /*2d00*/  MUFU.RCP R6, R9 ;  /* 0x0000000900067308 */ /* 0x000e220000001000 */
[----:B------:R-:W-:Y:S07]  /*2d10*/  BSSY.RECONVERGENT B3, `(.L_x_88) ;  /* 0x000000d000037945 */ /* 0x000fee0003800200 */
[----:B------:R-:W1:Y:S01]  /*2d20*/  FCHK P0, R4, R9 ;  /* 0x0000000904007302 */ /* 0x000e620000000000 */
[----:B0-----:R-:W-:-:S04]  /*2d30*/  FFMA R5, R6, -R9, 1 ;  /* 0x3f80000006057423 */ /* 0x001fc80000000809 */
[----:B------:R-:W-:-:S04]  /*2d40*/  FFMA R5, R6, R5, R6 ;  /* 0x0000000506057223 */ /* 0x000fc80000000006 */
[----:B------:R-:W-:-:S04]  /*2d50*/  FFMA R6, R4, R5, RZ ;  /* 0x0000000504067223 */ /* 0x000fc800000000ff */
[----:B------:R-:W-:-:S04]  /*2d60*/  FFMA R7, R6, -R9, R4 ;  /* 0x8000000906077223 */ /* 0x000fc80000000004 */
[----:B------:R-:W-:Y:S01]  /*2d70*/  FFMA R6, R5, R7, R6 ;  /* 0x0000000705067223 */ /* 0x000fe20000000006 */
[----:B-1----:R-:W-:Y:S06]  /*2d80*/  @!P0 BRA `(.L_x_89) ;  /* 0x0000000000148947 */ /* 0x002fec0003800000 */
[----:B------:R-:W-:Y:S02]  /*2d90*/  MOV R5, R4 ;  /* 0x0000000400057202 */ /* 0x000fe40000000f00 */
[----:B------:R-:W-:Y:S02]  /*2da0*/  MOV R6, R9 ;  /* 0x0000000900067202 */ /* 0x000fe40000000f00 */
[----:B------:R-:W-:-:S07]  /*2db0*/  MOV R15, 0x2dd0 ;  /* 0x00002dd0000f7802 */ /* 0x000fce0000000f00 */
[----:B------:R-:W-:Y:S05]  /*2dc0*/  CALL.REL.NOINC `($__internal_1_$__cuda_sm3x_div_rn_noftz_f32_slowpath) ;  /* 0x0000000c00ac7944 */ /* 0x000fea0003c00000 */
[----:B------:R-:W-:-:S07]  /*2dd0*/  MOV R6, R5 ;  /* 0x0000000500067202 */ /* 0x000fce0000000f00 */
.L_x_89:
[----:B------:R-:W-:Y:S05]  /*2de0*/  BSYNC.RECONVERGENT B3 ;  /* 0x0000000000037941 */ /* 0x000fea0003800200 */
.L_x_88:
[----:B------:R-:W0:Y:S01]  /*2df0*/  MUFU.RCP R4, R9 ;  /* 0x0000000900047308 */ /* 0x000e220000001000 */
[----:B------:R-:W-:Y:S01]  /*2e00*/  BSSY.RECONVERGENT B3, `(.L_x_90) ;  /* 0x000000d000037945 */ /* 0x000fe20003800200 */
[----:B------:R-:W-:-:S06]  /*2e10*/  FFMA R13, -R6, R8, R13 ;  /* 0x00000008060d7223 */ /* 0x000fcc000000010d */
        /* <DEDUP_REMOVED lines=11> */
.L_x_91:
[----:B------:R-:W-:Y:S05]  /*2ed0*/  BSYNC.RECONVERGENT B3 ;  /* 0x0000000000037941 */ /* 0x000fea0003800200 */
.L_x_90:
        /* <DEDUP_REMOVED lines=10> */
[----:B------:R-:W-:Y:S01]  /*2f80*/  IMAD.MOV.U32 R5, RZ, RZ, R0 ;  /* 0x000000ffff057224 */ /* 0x000fe200078e0000 */
[----:B------:R-:W-:Y:S02]  /*2f90*/  MOV R6, R9 ;  /* 0x0000000900067202 */ /* 0x000fe40000000f00 */
[----:B------:R-:W-:-:S07]  /*2fa0*/  MOV R15, 0x2fc0 ;  /* 0x00002fc0000f7802 */ /* 0x000fce0000000f00 */
[----:B------:R-:W-:Y:S05]  /*2fb0*/  CALL.REL.NOINC `($__internal_1_$__cuda_sm3x_div_rn_noftz_f32_slowpath) ;  /* 0x0000000c00307944 */ /* 0x000fea0003c00000 */
[----:B------:R-:W-:-:S07]  /*2fc0*/  MOV R4, R5 ;  /* 0x0000000500047202 */ /* 0x000fce0000000f00 */
.L_x_93:
[----:B------:R-:W-:Y:S05]  /*2fd0*/  BSYNC.RECONVERGENT B3 ;  /* 0x0000000000037941 */ /* 0x000fea0003800200 */
.L_x_92:
[----:B------:R-:W-:-:S07]  /*2fe0*/  FFMA R11, -R4, R8, R11 ;  /* 0x00000008040b7223 */ /* 0x000fce000000010b */
.L_x_82:
[----:B------:R-:W-:Y:S05]  /*2ff0*/  BSYNC.RECONVERGENT B0 ;  /* 0x0000000000007941 */ /* 0x000fea0003800200 */
.L_x_53:
[----:B------:R-:W-:Y:S01]  /*3000*/  FMUL R0, R12, R12 ;  /* 0x0000000c0c007220 */ /* 0x000fe20000400000 */
[----:B------:R-:W-:Y:S03]  /*3010*/  BSSY.RECONVERGENT B0, `(.L_x_94) ;  /* 0x000000f000007945 */ /* 0x000fe60003800200 */
[----:B------:R-:W-:-:S04]  /*3020*/  FFMA R0, R13, R13, R0 ;  /* 0x0000000d0d007223 */ /* 0x000fc80000000000 */
[----:B------:R-:W-:-:S04]  /*3030*/  FFMA R5, R11, R11, R0 ;  /* 0x0000000b0b057223 */ /* 0x000fc80000000000 */
[----:B------:R2:W3:Y:S01]  /*3040*/  MUFU.RSQ R0, R5 ;  /* 0x0000000500007308 */ /* 0x0004e20000001400 */
[----:B------:R-:W-:-:S04]  /*3050*/  IADD3 R3, PT, PT, R5, -0xd000000, RZ ;  /* 0xf300000005037810 */ /* 0x000fc80007ffe0ff */
[----:B------:R-:W-:-:S13]  /*3060*/  ISETP.GT.U32.AND P0, PT, R3, 0x727fffff, PT ;  /* 0x727fffff0300780c */ /* 0x000fda0003f04070 */
[----:B--23--:R-:W-:Y:S05]  /*3070*/  @!P0 BRA `(.L_x_95) ;  /* 0x0000000000108947 */ /* 0x00cfea0003800000 */
[----:B------:R-:W-:-:S07]  /*3080*/  MOV R27, 0x30a0 ;  /* 0x000030a0001b7802 */ /* 0x000fce0000000f00 */
[----:B01---5:R-:W-:Y:S05]  /*3090*/  CALL.REL.NOINC `($__internal_0_$__cuda_sm20_sqrt_rn_f32_slowpath) ;  /* 0x00000008009c7944 */ /* 0x023fea0003c00000 */
[----:B------:R-:W-:Y:S01]  /*30a0*/  MOV R6, R5 ;  /* 0x0000000500067202 */ /* 0x000fe20000000f00 */
[----:B------:R-:W-:Y:S06]  /*30b0*/  BRA `(.L_x_96) ;  /* 0x0000000000107947 */ /* 0x000fec0003800000 */
.L_x_95:
[----:B------:R-:W-:Y:S01]  /*30c0*/  FMUL.FTZ R6, R5, R0 ;  /* 0x0000000005067220 */ /* 0x000fe20000410000 */
[----:B------:R-:W-:-:S03]  /*30d0*/  FMUL.FTZ R0, R0, 0.5 ;  /* 0x3f00000000007820 */ /* 0x000fc60000410000 */
[----:B------:R-:W-:-:S04]  /*30e0*/  FFMA R3, -R6, R6, R5 ;  /* 0x0000000606037223 */ /* 0x000fc80000000105 */
[----:B------:R-:W-:-:S07]  /*30f0*/  FFMA R6, R3, R0, R6 ;  /* 0x0000000003067223 */ /* 0x000fce0000000006 */
.L_x_96:
[----:B------:R-:W-:Y:S05]  /*3100*/  BSYNC.RECONVERGENT B0 ;  /* 0x0000000000007941 */ /* 0x000fea0003800200 */
.L_x_94:
[----:B------:R-:W-:Y:S01]  /*3110*/  FSETP.GT.AND P0, PT, R6, 1000, PT ;  /* 0x447a00000600780b */ /* 0x000fe20003f04000 */
[----:B------:R-:W-:-:S12]  /*3120*/  BSSY.RECONVERGENT B0, `(.L_x_97) ;  /* 0x0000015000007945 */ /* 0x000fd80003800200 */
[----:B------:R-:W-:Y:S05]  /*3130*/  @!P0 BRA `(.L_x_98) ;  /* 0x00000000004c8947 */ /* 0x000fea0003800000 */
[----:B------:R-:W2:Y:S01]  /*3140*/  MUFU.RCP R3, R6 ;  /* 0x0000000600037308 */ /* 0x000ea20000001000 */
[----:B------:R-:W-:Y:S01]  /*3150*/  UMOV UR4, 0x447a0000 ;  /* 0x447a000000047882 */ /* 0x000fe20000000000 */
[----:B------:R-:W-:Y:S01]  /*3160*/  BSSY.RECONVERGENT B3, `(.L_x_99) ;  /* 0x000000d000037945 */ /* 0x000fe20003800200 */
[----:B------:R-:W-:-:S05]  /*3170*/  MOV R5, UR4 ;  /* 0x0000000400057c02 */ /* 0x000fca0008000f00 */
[----:B------:R-:W3:Y:S01]  /*3180*/  FCHK P0, R5, R6 ;  /* 0x0000000605007302 */ /* 0x000ee20000000000 */
[----:B--2---:R-:W-:-:S04]  /*3190*/  FFMA R0, R3, -R6, 1 ;  /* 0x3f80000003007423 */ /* 0x004fc80000000806 */
[----:B------:R-:W-:-:S04]  /*31a0*/  FFMA R0, R3, R0, R3 ;  /* 0x0000000003007223 */ /* 0x000fc80000000003 */
[----:B------:R-:W-:-:S04]  /*31b0*/  FFMA R3, R0, 1000, RZ ;  /* 0x447a000000037823 */ /* 0x000fc800000000ff */
[----:B------:R-:W-:-:S04]  /*31c0*/  FFMA R4, R3, -R6, 1000 ;  /* 0x447a000003047423 */ /* 0x000fc80000000806 */
[----:B------:R-:W-:Y:S01]  /*31d0*/  FFMA R0, R0, R4, R3 ;  /* 0x0000000400007223 */ /* 0x000fe20000000003 */
[----:B---3--:R-:W-:Y:S06]  /*31e0*/  @!P0 BRA `(.L_x_100) ;  /* 0x0000000000108947 */ /* 0x008fec0003800000 */
[----:B------:R-:W-:Y:S01]  /*31f0*/  HFMA2 R5, -RZ, RZ, 4.4765625, 0 ;  /* 0x447a0000ff057431 */ /* 0x000fe200000001ff */
[----:B------:R-:W-:-:S07]  /*3200*/  MOV R15, 0x3220 ;  /* 0x00003220000f7802 */ /* 0x000fce0000000f00 */
[----:B01---5:R-:W-:Y:S05]  /*3210*/  CALL.REL.NOINC `($__internal_1_$__cuda_sm3x_div_rn_noftz_f32_slowpath) ;  /* 0x0000000800987944 */ /* 0x023fea0003c00000 */
[----:B------:R-:W-:-:S07]  /*3220*/  MOV R0, R5 ;  /* 0x0000000500007202 */ /* 0x000fce0000000f00 */
.L_x_100:
[----:B------:R-:W-:Y:S05]  /*3230*/  BSYNC.RECONVERGENT B3 ;  /* 0x0000000000037941 */ /* 0x000fea0003800200 */
.L_x_99:
[-C--:B------:R-:W-:Y:S01]  /*3240*/  FMUL R13, R13, R0.reuse ;  /* 0x000000000d0d7220 */ /* 0x080fe20000400000 */
[-C--:B------:R-:W-:Y:S01]  /*3250*/  FMUL R12, R12, R0.reuse ;  /* 0x000000000c0c7220 */ /* 0x080fe20000400000 */
[----:B------:R-:W-:-:S07]  /*3260*/  FMUL R11, R11, R0 ;  /* 0x000000000b0b7220 */ /* 0x000fce0000400000 */
.L_x_98:
[----:B------:R-:W-:Y:S05]  /*3270*/  BSYNC.RECONVERGENT B0 ;  /* 0x0000000000007941 */ /* 0x000fea0003800200 */
.L_x_97:
[----:B-1----:R-:W1:Y:S01]  /*3280*/  LDC R25, c[0x0][0x3a0] ;  /* 0x0000e800ff197b82 */ /* 0x002e620000000800 */
[----:B------:R-:W2:Y:S01]  /*3290*/  LDCU UR4, c[0x0][0x3a8] ;  /* 0x00007500ff0477ac */ /* 0x000ea20008000800 */
[----:B------:R-:W-:Y:S01]  /*32a0*/  BSSY.RECONVERGENT B0, `(.L_x_101) ;  /* 0x000001a000007945 */ /* 0x000fe20003800200 */
[----:B--2---:R-:W-:Y:S01]  /*32b0*/  FMUL R0, R13, UR4 ;  /* 0x000000040d007c20 */ /* 0x004fe20008400000 */
[----:B------:R-:W-:Y:S01]  /*32c0*/  FMUL R3, R12, UR4 ;  /* 0x000000040c037c20 */ /* 0x000fe20008400000 */
[----:B------:R-:W-:Y:S01]  /*32d0*/  FMUL R5, R11, UR4 ;  /* 0x000000040b057c20 */ /* 0x000fe20008400000 */
[----:B-1----:R-:W-:-:S04]  /*32e0*/  FADD R25, -R25, 1 ;  /* 0x3f80000019197421 */ /* 0x002fc80000000100 */
[C---:B------:R-:W-:Y:S01]  /*32f0*/  FFMA R29, R25.reuse, R22, R0 ;  /* 0x00000016191d7223 */ /* 0x040fe20000000000 */
[C---:B-----5:R-:W-:Y:S01]  /*3300*/  FFMA R8, R25.reuse, R14, R3 ;  /* 0x0000000e19087223 */ /* 0x060fe20000000003 */
[----:B------:R-:W-:Y:S02]  /*3310*/  FFMA R25, R25, R20, R5 ;  /* 0x0000001419197223 */ /* 0x000fe40000000005 */
[C---:B------:R-:W-:Y:S01]  /*3320*/  FMUL R3, R29.reuse, R29 ;  /* 0x0000001d1d037220 */ /* 0x040fe20000400000 */
[C---:B------:R-:W-:Y:S01]  /*3330*/  FFMA R31, R8.reuse, UR4, R23 ;  /* 0x00000004081f7c23 */ /* 0x040fe20008000017 */
[----:B------:R-:W-:Y:S01]  /*3340*/  FFMA R33, R29, UR4, R26 ;  /* 0x000000041d217c23 */ /* 0x000fe2000800001a */
[----:B------:R-:W-:Y:S01]  /*3350*/  FFMA R23, R25, UR4, R10 ;  /* 0x0000000419177c23 */ /* 0x000fe2000800000a */
[----:B------:R-:W-:-:S04]  /*3360*/  FFMA R0, R8, R8, R3 ;  /* 0x0000000808007223 */ /* 0x000fc80000000003 */
[----:B------:R-:W-:-:S04]  /*3370*/  FFMA R5, R25, R25, R0 ;  /* 0x0000001919057223 */ /* 0x000fc80000000000 */
[----:B------:R1:W2:Y:S01]  /*3380*/  MUFU.RSQ R0, R5 ;  /* 0x0000000500007308 */ /* 0x0002a20000001400 */
[----:B------:R-:W-:-:S04]  /*3390*/  IADD3 R3, PT, PT, R5, -0xd000000, RZ ;  /* 0xf300000005037810 */ /* 0x000fc80007ffe0ff */
[----:B------:R-:W-:-:S13]  /*33a0*/  ISETP.GT.U32.AND P0, PT, R3, 0x727fffff, PT ;  /* 0x727fffff0300780c */ /* 0x000fda0003f04070 */
[----:B-12---:R-:W-:Y:S05]  /*33b0*/  @!P0 BRA `(.L_x_102) ;  /* 0x0000000000108947 */ /* 0x006fea0003800000 */
[----:B------:R-:W-:-:S07]  /*33c0*/  MOV R27, 0x33e0 ;  /* 0x000033e0001b7802 */ /* 0x000fce0000000f00 */
[----:B0-----:R-:W-:Y:S05]  /*33d0*/  CALL.REL.NOINC `($__internal_0_$__cuda_sm20_sqrt_rn_f32_slowpath) ;  /* 0x0000000400cc7944 */ /* 0x001fea0003c00000 */
[----:B------:R-:W-:Y:S01]  /*33e0*/  MOV R6, R5 ;  /* 0x0000000500067202 */ /* 0x000fe20000000f00 */
[----:B------:R-:W-:Y:S06]  /*33f0*/  BRA `(.L_x_103) ;  /* 0x0000000000107947 */ /* 0x000fec0003800000 */
.L_x_102:
[----:B------:R-:W-:Y:S01]  /*3400*/  FMUL.FTZ R6, R5, R0 ;  /* 0x0000000005067220 */ /* 0x000fe20000410000 */
[----:B------:R-:W-:-:S03]  /*3410*/  FMUL.FTZ R0, R0, 0.5 ;  /* 0x3f00000000007820 */ /* 0x000fc60000410000 */
[----:B------:R-:W-:-:S04]  /*3420*/  FFMA R3, -R6, R6, R5 ;  /* 0x0000000606037223 */ /* 0x000fc80000000105 */
[----:B------:R-:W-:-:S07]  /*3430*/  FFMA R6, R3, R0, R6 ;  /* 0x0000000003067223 */ /* 0x000fce0000000006 */
.L_x_103:
[----:B------:R-:W-:Y:S05]  /*3440*/  BSYNC.RECONVERGENT B0 ;  /* 0x0000000000007941 */ /* 0x000fea0003800200 */
.L_x_101:
[----:B------:R-:W-:Y:S01]  /*3450*/  FSETP.GT.AND P0, PT, R6, 100, PT ;  /* 0x42c800000600780b */ /* 0x000fe20003f04000 */
[----:B------:R-:W-:-:S12]  /*3460*/  BSSY.RECONVERGENT B0, `(.L_x_104) ;  /* 0x0000015000007945 */ /* 0x000fd80003800200 */
[----:B------:R-:W-:Y:S05]  /*3470*/  @!P0 BRA `(.L_x_105) ;  /* 0x00000000004c8947 */ /* 0x000fea0003800000 */
[----:B------:R-:W1:Y:S01]  /*3480*/  MUFU.RCP R3, R6 ;  /* 0x0000000600037308 */ /* 0x000e620000001000 */
[----:B------:R-:W-:Y:S01]  /*3490*/  UMOV UR4, 0x42c80000 ;  /* 0x42c8000000047882 */ /* 0x000fe20000000000 */
[----:B------:R-:W-:Y:S01]  /*34a0*/  BSSY.RECONVERGENT B3, `(.L_x_106) ;  /* 0x000000d000037945 */ /* 0x000fe20003800200 */
[----:B------:R-:W-:-:S05]  /*34b0*/  MOV R5, UR4 ;  /* 0x0000000400057c02 */ /* 0x000fca0008000f00 */
[----:B------:R-:W2:Y:S01]  /*34c0*/  FCHK P0, R5, R6 ;  /* 0x0000000605007302 */ /* 0x000ea20000000000 */
[----:B-1----:R-:W-:-:S04]  /*34d0*/  FFMA R0, R3, -R6, 1 ;  /* 0x3f80000003007423 */ /* 0x002fc80000000806 */
[----:B------:R-:W-:-:S04]  /*34e0*/  FFMA R0, R3, R0, R3 ;  /* 0x0000000003007223 */ /* 0x000fc80000000003 */
[----:B------:R-:W-:-:S04]  /*34f0*/  FFMA R3, R0, 100, RZ ;  /* 0x42c8000000037823 */ /* 0x000fc800000000ff */
[----:B------:R-:W-:-:S04]  /*3500*/  FFMA R4, R3, -R6, 100 ;  /* 0x42c8000003047423 */ /* 0x000fc80000000806 */
[----:B------:R-:W-:Y:S01]  /*3510*/  FFMA R0, R0, R4, R3 ;  /* 0x0000000400007223 */ /* 0x000fe20000000003 */
[----:B--2---:R-:W-:Y:S06]  /*3520*/  @!P0 BRA `(.L_x_107) ;  /* 0x0000000000108947 */ /* 0x004fec0003800000 */
[----:B------:R-:W-:Y:S01]  /*3530*/  HFMA2 R5, -RZ, RZ, 3.390625, 0 ;  /* 0x42c80000ff057431 */ /* 0x000fe200000001ff */
[----:B------:R-:W-:-:S07]  /*3540*/  MOV R15, 0x3560 ;  /* 0x00003560000f7802 */ /* 0x000fce0000000f00 */
[----:B0-----:R-:W-:Y:S05]  /*3550*/  CALL.REL.NOINC `($__internal_1_$__cuda_sm3x_div_rn_noftz_f32_slowpath) ;  /* 0x0000000400c87944 */ /* 0x001fea0003c00000 */
[----:B------:R-:W-:-:S07]  /*3560*/  IMAD.MOV.U32 R0, RZ, RZ, R5 ;  /* 0x000000ffff007224 */ /* 0x000fce00078e0005 */
.L_x_107:
[----:B------:R-:W-:Y:S05]  /*3570*/  BSYNC.RECONVERGENT B3 ;  /* 0x0000000000037941 */ /* 0x000fea0003800200 */
.L_x_106:
[-C--:B------:R-:W-:Y:S01]  /*3580*/  FMUL R29, R29, R0.reuse ;  /* 0x000000001d1d7220 */ /* 0x080fe20000400000 */
[-C--:B------:R-:W-:Y:S01]  /*3590*/  FMUL R8, R8, R0.reuse ;  /* 0x0000000008087220 */ /* 0x080fe20000400000 */
[----:B------:R-:W-:-:S07]  /*35a0*/  FMUL R25, R25, R0 ;  /* 0x0000000019197220 */ /* 0x000fce0000400000 */
.L_x_105:
[----:B------:R-:W-:Y:S05]  /*35b0*/  BSYNC.RECONVERGENT B0 ;  /* 0x0000000000007941 */ /* 0x000fea0003800200 */
.L_x_104:
[----:B------:R-:W1:Y:S01]  /*35c0*/  LDCU UR4, c[0x0][0x3b0] ;  /* 0x00007600ff0477ac */ /* 0x000e620008000800 */
[----:B------:R-:W-:Y:S01]  /*35d0*/  ISETP.NE.AND P1, PT, R17, RZ, PT ;  /* 0x000000ff1100720c */ /* 0x000fe20003f25270 */
[----:B------:R2:W-:Y:S04]  /*35e0*/  STG.E desc[UR36][R18.64+0xc], R29 ;  /* 0x00000c1d12007986 */ /* 0x0005e8000c101924 */
[----:B------:R2:W-:Y:S04]  /*35f0*/  STG.E desc[UR36][R18.64+0x10], R8 ;  /* 0x0000100812007986 */ /* 0x0005e8000c101924 */
[----:B------:R2:W-:Y:S01]  /*3600*/  STG.E desc[UR36][R18.64+0x14], R25 ;  /* 0x0000141912007986 */ /* 0x0005e2000c101924 */
[----:B-1----:R-:W-:-:S13]  /*3610*/  FSETP.LT.AND P0, PT, RZ, UR4, PT ;  /* 0x00000004ff007c0b */ /* 0x002fda000bf01000 */
[----:B------:R-:W-:Y:S02]  /*3620*/  @P0 FMNMX R0, R33, UR4, PT ;  /* 0x0000000421000c09 */ /* 0x000fe4000b800000 */
[----:B------:R-:W-:Y:S02]  /*3630*/  @P0 FMNMX R3, R31, UR4, PT ;  /* 0x000000041f030c09 */ /* 0x000fe4000b800000 */
[----:B------:R-:W-:Y:S02]  /*3640*/  @P0 FMNMX R4, R23, UR4, PT ;  /* 0x0000000417040c09 */ /* 0x000fe4000b800000 */
[----:B------:R-:W-:Y:S02]  /*3650*/  @P0 FMNMX R33, R0, -UR4, !PT ;  /* 0x8000000400210c09 */ /* 0x000fe4000f800000 */
[----:B------:R-:W-:Y:S02]  /*3660*/  @P0 FMNMX R31, R3, -UR4, !PT ;  /* 0x80000004031f0c09 */ /* 0x000fe4000f800000 */
[----:B------:R-:W-:Y:S01]  /*3670*/  @P0 FMNMX R23, R4, -UR4, !PT ;  /* 0x8000000404170c09 */ /* 0x000fe2000f800000 */
[----:B------:R2:W-:Y:S04]  /*3680*/  STG.E desc[UR36][R18.64], R33 ;  /* 0x0000002112007986 */ /* 0x0005e8000c101924 */
[----:B------:R2:W-:Y:S04]  /*3690*/  STG.E desc[UR36][R18.64+0x4], R31 ;  /* 0x0000041f12007986 */ /* 0x0005e8000c101924 */
[----:B------:R2:W-:Y:S01]  /*36a0*/  STG.E desc[UR36][R18.64+0x8], R23 ;  /* 0x0000081712007986 */ /* 0x0005e2000c101924 */
[----:B------:R-:W-:Y:S05]  /*36b0*/  @P1 EXIT ;  /* 0x000000000000194d */ /* 0x000fea0003800000 */
[----:B------:R-:W-:Y:S01]  /*36c0*/  FMUL R13, R13, R13 ;  /* 0x0000000d0d0d7220 */ /* 0x000fe20000400000 */
[----:B------:R-:W-:Y:S03]  /*36d0*/  BSSY.RECONVERGENT B0, `(.L_x_108) ;  /* 0x000000f000007945 */ /* 0x000fe60003800200 */
[----:B------:R-:W-:-:S04]  /*36e0*/  FFMA R12, R12, R12, R13 ;  /* 0x0000000c0c0c7223 */ /* 0x000fc8000000000d */
[----:B------:R-:W-:-:S04]  /*36f0*/  FFMA R5, R11, R11, R12 ;  /* 0x0000000b0b057223 */ /* 0x000fc8000000000c */
[----:B------:R1:W3:Y:S01]  /*3700*/  MUFU.RSQ R0, R5 ;  /* 0x0000000500007308 */ /* 0x0002e20000001400 */
[----:B------:R-:W-:-:S04]  /*3710*/  IADD3 R3, PT, PT, R5, -0xd000000, RZ ;  /* 0xf300000005037810 */ /* 0x000fc80007ffe0ff */
[----:B------:R-:W-:-:S13]  /*3720*/  ISETP.GT.U32.AND P0, PT, R3, 0x727fffff, PT ;  /* 0x727fffff0300780c */ /* 0x000fda0003f04070 */
[----:B-1-3--:R-:W-:Y:S05]  /*3730*/  @!P0 BRA `(.L_x_109) ;  /* 0x0000000000108947 */ /* 0x00afea0003800000 */
[----:B------:R-:W-:-:S07]  /*3740*/  MOV R27, 0x3760 ;  /* 0x00003760001b7802 */ /* 0x000fce0000000f00 */
[----:B0-2---:R-:W-:Y:S05]  /*3750*/  CALL.REL.NOINC `($__internal_0_$__cuda_sm20_sqrt_rn_f32_slowpath) ;  /* 0x0000000000ec7944 */ /* 0x005fea0003c00000 */
[----:B------:R-:W-:Y:S01]  /*3760*/  MOV R4, R5 ;  /* 0x0000000500047202 */ /* 0x000fe20000000f00 */
[----:B------:R-:W-:Y:S06]  /*3770*/  BRA `(.L_x_110) ;  /* 0x0000000000107947 */ /* 0x000fec0003800000 */
.L_x_109:
[----:B------:R-:W-:Y:S01]  /*3780*/  FMUL.FTZ R4, R5, R0 ;  /* 0x0000000005047220 */ /* 0x000fe20000410000 */
[----:B------:R-:W-:-:S03]  /*3790*/  FMUL.FTZ R0, R0, 0.5 ;  /* 0x3f00000000007820 */ /* 0x000fc60000410000 */
[----:B------:R-:W-:-:S04]  /*37a0*/  FFMA R3, -R4, R4, R5 ;  /* 0x0000000404037223 */ /* 0x000fc80000000105 */
[----:B------:R-:W-:-:S07]  /*37b0*/  FFMA R4, R3, R0, R4 ;  /* 0x0000000003047223 */ /* 0x000fce0000000004 */
.L_x_110:
[----:B------:R-:W-:Y:S05]  /*37c0*/  BSYNC.RECONVERGENT B0 ;  /* 0x0000000000007941 */ /* 0x000fea0003800200 */
.L_x_108:
        /* <DEDUP_REMOVED lines=12> */
.L_x_112:
[----:B0-2---:R-:W-:Y:S01]  /*3890*/  FMUL.FTZ R18, R5, R0 ;  /* 0x0000000005127220 */ /* 0x005fe20000410000 */
[----:B------:R-:W-:-:S03]  /*38a0*/  FMUL.FTZ R0, R0, 0.5 ;  /* 0x3f00000000007820 */ /* 0x000fc60000410000 */
[----:B------:R-:W-:-:S04]  /*38b0*/  FFMA R3, -R18, R18, R5 ;  /* 0x0000001212037223 */ /* 0x000fc80000000105 */
[----:B------:R-:W-:-:S07]  /*38c0*/  FFMA R18, R3, R0, R18 ;  /* 0x0000000003127223 */ /* 0x000fce0000000012 */
.L_x_113:
[----:B------:R-:W-:Y:S05]  /*38d0*/  BSYNC.RECONVERGENT B0 ;  /* 0x0000000000007941 */ /* 0x000fea0003800200 */
.L_x_111:
[----:B------:R-:W0:Y:S01]  /*38e0*/  LDCU UR4, c[0x0][0x2f8] ;  /* 0x00005f00ff0477ac */ /* 0x000e220008000800 */
[----:B------:R-:W1:Y:S01]  /*38f0*/  F2F.F64.F32 R18, R18 ;  /* 0x0000001200127310 */ /* 0x000e620000201800 */
[----:B------:R-:W-:Y:S01]  /*3900*/  HFMA2 R12, -RZ, RZ, 0, 0 ;  /* 0x00000000ff0c7431 */ /* 0x000fe200000001ff */
[----:B------:R-:W-:Y:S01]  /*3910*/  MOV R13, 0x408f4000 ;  /* 0x408f4000000d7802 */ /* 0x000fe20000000f00 */
[----:B------:R-:W-:Y:S01]  /*3920*/  HFMA2 R14, -RZ, RZ, 0, 0 ;  /* 0x00000000ff0e7431 */ /* 0x000fe200000001ff */
[----:B------:R-:W-:Y:S02]  /*3930*/  MOV R15, 0x40590000 ;  /* 0x40590000000f7802 */ /* 0x000fe40000000f00 */
[----:B------:R-:W-:Y:S02]  /*3940*/  MOV R0, 0x0 ;  /* 0x0000000000007802 */ /* 0x000fe40000000f00 */
[----:B------:R-:W2:Y:S08]  /*3950*/  F2F.F64.F32 R20, R33 ;  /* 0x0000002100147310 */ /* 0x000eb00000201800 */
[----:B------:R-:W3:Y:S01]  /*3960*/  F2F.F64.F32 R26, R31 ;  /* 0x0000001f001a7310 */ /* 0x000ee20000201800 */
[----:B0-----:R-:W-:Y:S01]  /*3970*/  IADD3 R3, PT, PT, R16, -UR4, RZ ;  /* 0x8000000410037c10 */ /* 0x001fe2000fffe0ff */
[----:B------:R-:W0:Y:S04]  /*3980*/  LDCU.64 UR4, c[0x4][0x18] ;  /* 0x01000300ff0477ac */ /* 0x000e280008000a00 */
[----:B-1----:R1:W-:Y:S02]  /*3990*/  STL.64 [R3+0x18], R18 ;  /* 0x0000181203007387 */ /* 0x0023e40000100a00 */
[----:B------:R-:W4:Y:S02]  /*39a0*/  F2F.F64.F32 R22, R23 ;  /* 0x0000001700167310 */ /* 0x000f240000201800 */
[----:B--2---:R-:W-:Y:S04]  /*39b0*/  STL.64 [R3+0x28], R20 ;  /* 0x0000281403007387 */ /* 0x004fe80000100a00 */
[----:B------:R-:W-:Y:S02]  /*39c0*/  STL.64 [R3+0x10], R12 ;  /* 0x0000100c03007387 */ /* 0x000fe40000100a00 */
[----:B------:R-:W2:Y:S02]  /*39d0*/  F2F.F64.F32 R8, R8 ;  /* 0x0000000800087310 */ /* 0x000ea40000201800 */
[----:B---3--:R-:W-:Y:S01]  /*39e0*/  STL.64 [R3+0x30], R26 ;  /* 0x0000301a03007387 */ /* 0x008fe20000100a00 */
[----:B-1----:R1:W3:Y:S03]  /*39f0*/  LDC.64 R18, c[0x4][R0] ;  /* 0x0100000000127b82 */ /* 0x0022e60000000a00 */
[----:B------:R-:W-:Y:S02]  /*3a00*/  STL.64 [R3+0x20], R14 ;  /* 0x0000200e03007387 */ /* 0x000fe40000100a00 */
[----:B------:R-:W5:Y:S02]  /*3a10*/  F2F.F64.F32 R10, R25 ;  /* 0x00000019000a7310 */ /* 0x000f640000201800 */
[----:B----4-:R-:W-:Y:S04]  /*3a20*/  STL.64 [R3+0x38], R22 ;  /* 0x0000381603007387 */ /* 0x010fe80000100a00 */
[----:B------:R-:W-:Y:S02]  /*3a30*/  STL [R3], RZ ;  /* 0x000000ff03007387 */ /* 0x000fe40000100800 */
[----:B------:R-:W4:Y:S02]  /*3a40*/  F2F.F64.F32 R4, R4 ;  /* 0x0000000400047310 */ /* 0x000f240000201800 */
[----:B--2---:R-:W-:Y:S04]  /*3a50*/  STL.64 [R3+0x48], R8 ;  /* 0x0000480803007387 */ /* 0x004fe80000100a00 */
[----:B-----5:R-:W-:Y:S02]  /*3a60*/  STL.64 [R3+0x50], R10 ;  /* 0x0000500a03007387 */ /* 0x020fe40000100a00 */
[----:B------:R-:W2:Y:S02]  /*3a70*/  F2F.F64.F32 R6, R29 ;  /* 0x0000001d00067310 */ /* 0x000ea40000201800 */
[----:B----4-:R0:W-:Y:S04]  /*3a80*/  STL.64 [R3+0x8], R4 ;  /* 0x0000080403007387 */ /* 0x0101e80000100a00 */
[----:B--2---:R2:W-:Y:S01]  /*3a90*/  STL.64 [R3+0x40], R6 ;  /* 0x0000400603007387 */ /* 0x0045e20000100a00 */
[----:B0-----:R-:W-:-:S02]  /*3aa0*/  MOV R4, UR4 ;  /* 0x0000000400047c02 */ /* 0x001fc40008000f00 */
[----:B------:R-:W-:Y:S01]  /*3ab0*/  MOV R5, UR5 ;  /* 0x0000000500057c02 */ /* 0x000fe20008000f00 */
[----:B--2---:R-:W-:Y:S01]  /*3ac0*/  IMAD.MOV.U32 R6, RZ, RZ, R16 ;  /* 0x000000ffff067224 */ /* 0x004fe200078e0010 */
[----:B-1-3--:R-:W-:-:S07]  /*3ad0*/  MOV R7, R2 ;  /* 0x0000000200077202 */ /* 0x00afce0000000f00 */
[----:B------:R-:W-:-:S07]  /*3ae0*/  LEPC R20, `(.L_x_114) ;  /* 0x000000001014794e */ /* 0x000fce0000000000 */
[----:B------:R-:W-:Y:S05]  /*3af0*/  CALL.ABS.NOINC R18 ;  /* 0x0000000012007343 */ /* 0x000fea0003c00000 */
.L_x_114:
[----:B------:R-:W-:Y:S05]  /*3b00*/  EXIT ;  /* 0x000000000000794d */ /* 0x000fea0003800000 */
        .weak           $__internal_0_$__cuda_sm20_sqrt_rn_f32_slowpath
        .type           $__internal_0_$__cuda_sm20_sqrt_rn_f32_slowpath,@function
        .size           $__internal_0_$__cuda_sm20_sqrt_rn_f32_slowpath,($__internal_1_$__cuda_sm3x_div_rn_noftz_f32_slowpath - $__internal_0_$__cuda_sm20_sqrt_rn_f32_slowpath)
$__internal_0_$__cuda_sm20_sqrt_rn_f32_slowpath:
[----:B------:R-:W-:-:S13]  /*3b10*/  LOP3.LUT P0, RZ, R5, 0x7fffffff, RZ, 0xc0, !PT ;  /* 0x7fffffff05ff7812 */ /* 0x000fda000780c0ff */
[----:B------:R-:W-:Y:S01]  /*3b20*/  @!P0 MOV R6, R5 ;  /* 0x0000000500068202 */ /* 0x000fe20000000f00 */
[----:B------:R-:W-:Y:S06]  /*3b30*/  @!P0 BRA `(.L_x_115) ;  /* 0x0000000000408947 */ /* 0x000fec0003800000 */
[----:B------:R-:W-:-:S13]  /*3b40*/  FSETP.GEU.FTZ.AND P0, PT, R5, RZ, PT ;  /* 0x000000ff0500720b */ /* 0x000fda0003f1e000 */
[----:B------:R-:W-:Y:S01]  /*3b50*/  @!P0 MOV R6, 0x7fffffff ;  /* 0x7fffffff00068802 */ /* 0x000fe20000000f00 */
[----:B------:R-:W-:Y:S06]  /*3b60*/  @!P0 BRA `(.L_x_115) ;  /* 0x0000000000348947 */ /* 0x000fec0003800000 */
[----:B------:R-:W-:-:S13]  /*3b70*/  FSETP.GTU.FTZ.AND P0, PT, |R5|, +INF , PT ;  /* 0x7f8000000500780b */ /* 0x000fda0003f1c200 */
[----:B------:R-:W-:Y:S01]  /*3b80*/  @P0 FADD.FTZ R6, R5, 1 ;  /* 0x3f80000005060421 */ /* 0x000fe20000010000 */
[----:B------:R-:W-:Y:S06]  /*3b90*/  @P0 BRA `(.L_x_115) ;  /* 0x0000000000280947 */ /* 0x000fec0003800000 */
[----:B------:R-:W-:-:S13]  /*3ba0*/  FSETP.NEU.FTZ.AND P0, PT, |R5|, +INF , PT ;  /* 0x7f8000000500780b */ /* 0x000fda0003f1d200 */
[----:B------:R-:W-:-:S04]  /*3bb0*/  @P0 FFMA R7, R5, 1.84467440737095516160e+19, RZ ;  /* 0x5f80000005070823 */ /* 0x000fc800000000ff */
[----:B------:R-:W0:Y:S02]  /*3bc0*/  @P0 MUFU.RSQ R6, R7 ;  /* 0x0000000700060308 */ /* 0x000e240000001400 */
[----:B0-----:R-:W-:Y:S01]  /*3bd0*/  @P0 FMUL.FTZ R30, R7, R6 ;  /* 0x00000006071e0220 */ /* 0x001fe20000410000 */
[----:B------:R-:W-:Y:S01]  /*3be0*/  @P0 FMUL.FTZ R21, R6, 0.5 ;  /* 0x3f00000006150820 */ /* 0x000fe20000410000 */
[----:B------:R-:W-:Y:S02]  /*3bf0*/  @!P0 MOV R6, R5 ;  /* 0x0000000500068202 */ /* 0x000fe40000000f00 */
[----:B------:R-:W-:-:S04]  /*3c00*/  @P0 FADD.FTZ R15, -R30, -RZ ;  /* 0x800000ff1e0f0221 */ /* 0x000fc80000010100 */
[----:B------:R-:W-:-:S04]  /*3c10*/  @P0 FFMA R15, R30, R15, R7 ;  /* 0x0000000f1e0f0223 */ /* 0x000fc80000000007 */
[----:B------:R-:W-:-:S04]  /*3c20*/  @P0 FFMA R15, R15, R21, R30 ;  /* 0x000000150f0f0223 */ /* 0x000fc8000000001e */
[----:B------:R-:W-:-:S07]  /*3c30*/  @P0 FMUL.FTZ R6, R15, 2.3283064365386962891e-10 ;  /* 0x2f8000000f060820 */ /* 0x000fce0000410000 */
.L_x_115:
[----:B------:R-:W-:Y:S01]  /*3c40*/  HFMA2 R7, -RZ, RZ, 0, 0 ;  /* 0x00000000ff077431 */ /* 0x000fe200000001ff */
[----:B------:R-:W-:Y:S02]  /*3c50*/  MOV R5, R6 ;  /* 0x0000000600057202 */ /* 0x000fe40000000f00 */
[----:B------:R-:W-:-:S04]  /*3c60*/  MOV R6, R27 ;  /* 0x0000001b00067202 */ /* 0x000fc80000000f00 */
[----:B------:R-:W-:Y:S05]  /*3c70*/  RET.REL.NODEC R6 `(compute_forces_kernel) ;  /* 0xffffffc006e07950 */ /* 0x000fea0003c3ffff */
        .weak           $__internal_1_$__cuda_sm3x_div_rn_noftz_f32_slowpath
        .type           $__internal_1_$__cuda_sm3x_div_rn_noftz_f32_slowpath,@function
        .size           $__internal_1_$__cuda_sm3x_div_rn_noftz_f32_slowpath,(.L_x_129 - $__internal_1_$__cuda_sm3x_div_rn_noftz_f32_slowpath)
$__internal_1_$__cuda_sm3x_div_rn_noftz_f32_slowpath:
[----:B------:R-:W-:Y:S01]  /*3c80*/  SHF.R.U32.HI R7, RZ, 0x17, R6 ;  /* 0x00000017ff077819 */ /* 0x000fe20000011606 */
[----:B------:R-:W-:Y:S01]  /*3c90*/  BSSY.RECONVERGENT B1, `(.L_x_116) ;  /* 0x0000062000017945 */ /* 0x000fe20003800200 */
[----:B------:R-:W-:Y:S02]  /*3ca0*/  SHF.R.U32.HI R27, RZ, 0x17, R5 ;  /* 0x00000017ff1b7819 */ /* 0x000fe40000011605 */
[----:B------:R-:W-:Y:S02]  /*3cb0*/  LOP3.LUT R7, R7, 0xff, RZ, 0xc0, !PT ;  /* 0x000000ff07077812 */ /* 0x000fe400078ec0ff */
[----:B------:R-:W-:Y:S02]  /*3cc0*/  LOP3.LUT R27, R27, 0xff, RZ, 0xc0, !PT ;  /* 0x000000ff1b1b7812 */ /* 0x000fe400078ec0ff */
[----:B------:R-:W-:Y:S02]  /*3cd0*/  IADD3 R32, PT, PT, R7, -0x1, RZ ;  /* 0xffffffff07207810 */ /* 0x000fe40007ffe0ff */
[----:B------:R-:W-:-:S02]  /*3ce0*/  IADD3 R30, PT, PT, R27, -0x1, RZ ;  /* 0xffffffff1b1e7810 */ /* 0x000fc40007ffe0ff */
[----:B------:R-:W-:-:S04]  /*3cf0*/  ISETP.GT.U32.AND P0, PT, R32, 0xfd, PT ;  /* 0x000000fd2000780c */ /* 0x000fc80003f04070 */
[----:B------:R-:W-:-:S13]  /*3d00*/  ISETP.GT.U32.OR P0, PT, R30, 0xfd, P0 ;  /* 0x000000fd1e00780c */ /* 0x000fda0000704470 */
[----:B------:R-:W-:Y:S01]  /*3d10*/  @!P0 MOV R21, RZ ;  /* 0x000000ff00158202 */ /* 0x000fe20000000f00 */
[----:B------:R-:W-:Y:S06]  /*3d20*/  @!P0 BRA `(.L_x_117) ;  /* 0x00000000005c8947 */ /* 0x000fec0003800000 */
[----:B------:R-:W-:Y:S02]  /*3d30*/  FSETP.GTU.FTZ.AND P0, PT, |R5|, +INF , PT ;  /* 0x7f8000000500780b */ /* 0x000fe40003f1c200 */
[----:B------:R-:W-:-:S04]  /*3d40*/  FSETP.GTU.FTZ.AND P1, PT, |R6|, +INF , PT ;  /* 0x7f8000000600780b */ /* 0x000fc80003f3c200 */
[----:B------:R-:W-:-:S13]  /*3d50*/  PLOP3.LUT P0, PT, P0, P1, PT, 0xf8, 0x8f ;  /* 0x00000000008f781c */ /* 0x000fda0000703f70 */
[----:B------:R-:W-:Y:S05]  /*3d60*/  @P0 BRA `(.L_x_118) ;  /* 0x00000004004c0947 */ /* 0x000fea0003800000 */
[----:B------:R-:W-:-:S13]  /*3d70*/  LOP3.LUT P0, RZ, R6, 0x7fffffff, R5, 0xc8, !PT ;  /* 0x7fffffff06ff7812 */ /* 0x000fda000780c805 */
[----:B------:R-:W-:Y:S05]  /*3d80*/  @!P0 BRA `(.L_x_119) ;  /* 0x00000004003c8947 */ /* 0x000fea0003800000 */
[C---:B------:R-:W-:Y:S02]  /*3d90*/  FSETP.NEU.FTZ.AND P3, PT, |R5|.reuse, +INF , PT ;  /* 0x7f8000000500780b */ /* 0x040fe40003f7d200 */
[----:B------:R-:W-:Y:S02]  /*3da0*/  FSETP.NEU.FTZ.AND P1, PT, |R6|, +INF , PT ;  /* 0x7f8000000600780b */ /* 0x000fe40003f3d200 */
[----:B------:R-:W-:-:S11]  /*3db0*/  FSETP.NEU.FTZ.AND P0, PT, |R5|, +INF , PT ;  /* 0x7f8000000500780b */ /* 0x000fd60003f1d200 */
[----:B------:R-:W-:Y:S05]  /*3dc0*/  @!P1 BRA !P3, `(.L_x_119) ;  /* 0x00000004002c9947 */ /* 0x000fea0005800000 */
[----:B------:R-:W-:-:S04]  /*3dd0*/  LOP3.LUT P3, RZ, R5, 0x7fffffff, RZ, 0xc0, !PT ;  /* 0x7fffffff05ff7812 */ /* 0x000fc8000786c0ff */
[----:B------:R-:W-:-:S13]  /*3de0*/  PLOP3.LUT P1, PT, P1, P3, PT, 0x2f, 0xf2 ;  /* 0x0000000000f2781c */ /* 0x000fda0000f26577 */
[----:B------:R-:W-:Y:S05]  /*3df0*/  @P1 BRA `(.L_x_120) ;  /* 0x0000000400181947 */ /* 0x000fea0003800000 */
[----:B------:R-:W-:-:S04]  /*3e00*/  LOP3.LUT P1, RZ, R6, 0x7fffffff, RZ, 0xc0, !PT ;  /* 0x7fffffff06ff7812 */ /* 0x000fc8000782c0ff */
[----:B------:R-:W-:-:S13]  /*3e10*/  PLOP3.LUT P0, PT, P0, P1, PT, 0x2f, 0xf2 ;  /* 0x0000000000f2781c */ /* 0x000fda0000702577 */
[----:B------:R-:W-:Y:S05]  /*3e20*/  @P0 BRA `(.L_x_121) ;  /* 0x0000000400000947 */ /* 0x000fea0003800000 */
[----:B------:R-:W-:Y:S02]  /*3e30*/  ISETP.GE.AND P0, PT, R30, RZ, PT ;  /* 0x000000ff1e00720c */ /* 0x000fe40003f06270 */
[----:B------:R-:W-:-:S11]  /*3e40*/  ISETP.GE.AND P1, PT, R32, RZ, PT ;  /* 0x000000ff2000720c */ /* 0x000fd60003f26270 */
[----:B------:R-:W-:Y:S01]  /*3e50*/  @P0 MOV R21, RZ ;  /* 0x000000ff00150202 */ /* 0x000fe20000000f00 */
[----:B------:R-:W-:Y:S02]  /*3e60*/  @!P0 IMAD.MOV.U32 R21, RZ, RZ, -0x40 ;  /* 0xffffffc0ff158424 */ /* 0x000fe400078e00ff */
[----:B------:R-:W-:Y:S01]  /*3e70*/  @!P0 FFMA R5, R5, 1.84467440737095516160e+19, RZ ;  /* 0x5f80000005058823 */ /* 0x000fe200000000ff */
[----:B------:R-:W-:Y:S02]  /*3e80*/  @!P1 FFMA R6, R6, 1.84467440737095516160e+19, RZ ;  /* 0x5f80000006069823 */ /* 0x000fe400000000ff */
[----:B------:R-:W-:-:S07]  /*3e90*/  @!P1 IADD3 R21, PT, PT, R21, 0x40, RZ ;  /* 0x0000004015159810 */ /* 0x000fce0007ffe0ff */
.L_x_117:
[----:B------:R-:W-:Y:S01]  /*3ea0*/  LEA R35, R7, 0xc0800000, 0x17 ;  /* 0xc080000007237811 */ /* 0x000fe200078eb8ff */
[----:B------:R-:W-:Y:S01]  /*3eb0*/  BSSY.RECONVERGENT B2, `(.L_x_122) ;  /* 0x0000036000027945 */ /* 0x000fe20003800200 */
[----:B------:R-:W-:Y:S02]  /*3ec0*/  IADD3 R30, PT, PT, R27, -0x7f, RZ ;  /* 0xffffff811b1e7810 */ /* 0x000fe40007ffe0ff */
[----:B------:R-:W-:-:S03]  /*3ed0*/  IADD3 R35, PT, PT, -R35, R6, RZ ;  /* 0x0000000623237210 */ /* 0x000fc60007ffe1ff */
[C---:B------:R-:W-:Y:S01]  /*3ee0*/  IMAD R5, R30.reuse, -0x800000, R5 ;  /* 0xff8000001e057824 */ /* 0x040fe200078e0205 */
[----:B------:R-:W0:Y:S01]  /*3ef0*/  MUFU.RCP R37, R35 ;  /* 0x0000002300257308 */ /* 0x000e220000001000 */
[----:B------:R-:W-:Y:S01]  /*3f00*/  FADD.FTZ R32, -R35, -RZ ;  /* 0x800000ff23207221 */ /* 0x000fe20000010100 */
[----:B------:R-:W-:-:S04]  /*3f10*/  IADD3 R30, PT, PT, R30, 0x7f, -R7 ;  /* 0x0000007f1e1e7810 */ /* 0x000fc80007ffe807 */
[----:B------:R-:W-:Y:S01]  /*3f20*/  IADD3 R30, PT, PT, R30, R21, RZ ;  /* 0x000000151e1e7210 */ /* 0x000fe20007ffe0ff */
[----:B0-----:R-:W-:-:S04]  /*3f30*/  FFMA R6, R37, R32, 1 ;  /* 0x3f80000025067423 */ /* 0x001fc80000000020 */
[----:B------:R-:W-:-:S04]  /*3f40*/  FFMA R6, R37, R6, R37 ;  /* 0x0000000625067223 */ /* 0x000fc80000000025 */
[----:B------:R-:W-:-:S04]  /*3f50*/  FFMA R27, R5, R6, RZ ;  /* 0x00000006051b7223 */ /* 0x000fc800000000ff */
[----:B------:R-:W-:-:S04]  /*3f60*/  FFMA R34, R32, R27, R5 ;  /* 0x0000001b20227223 */ /* 0x000fc80000000005 */
[----:B------:R-:W-:-:S04]  /*3f70*/  FFMA R27, R6, R34, R27 ;  /* 0x00000022061b7223 */ /* 0x000fc8000000001b */
[----:B------:R-:W-:-:S04]  /*3f80*/  FFMA R32, R32, R27, R5 ;  /* 0x0000001b20207223 */ /* 0x000fc80000000005 */
[----:B------:R-:W-:-:S05]  /*3f90*/  FFMA R5, R6, R32, R27 ;  /* 0x0000002006057223 */ /* 0x000fca000000001b */
[----:B------:R-:W-:-:S04]  /*3fa0*/  SHF.R.U32.HI R7, RZ, 0x17, R5 ;  /* 0x00000017ff077819 */ /* 0x000fc80000011605 */
[----:B------:R-:W-:-:S04]  /*3fb0*/  LOP3.LUT R7, R7, 0xff, RZ, 0xc0, !PT ;  /* 0x000000ff07077812 */ /* 0x000fc800078ec0ff */
[----:B------:R-:W-:-:S04]  /*3fc0*/  IADD3 R7, PT, PT, R7, R30, RZ ;  /* 0x0000001e07077210 */ /* 0x000fc80007ffe0ff */
[----:B------:R-:W-:-:S04]  /*3fd0*/  IADD3 R21, PT, PT, R7, -0x1, RZ ;  /* 0xffffffff07157810 */ /* 0x000fc80007ffe0ff */
[----:B------:R-:W-:-:S13]  /*3fe0*/  ISETP.GE.U32.AND P0, PT, R21, 0xfe, PT ;  /* 0x000000fe1500780c */ /* 0x000fda0003f06070 */
[----:B------:R-:W-:Y:S05]  /*3ff0*/  @!P0 BRA `(.L_x_123) ;  /* 0x0000000000808947 */ /* 0x000fea0003800000 */
[----:B------:R-:W-:-:S13]  /*4000*/  ISETP.GT.AND P0, PT, R7, 0xfe, PT ;  /* 0x000000fe0700780c */ /* 0x000fda0003f04270 */
[----:B------:R-:W-:Y:S05]  /*4010*/  @P0 BRA `(.L_x_124) ;  /* 0x00000000006c0947 */ /* 0x000fea0003800000 */
[----:B------:R-:W-:-:S13]  /*4020*/  ISETP.GE.AND P0, PT, R7, 0x1, PT ;  /* 0x000000010700780c */ /* 0x000fda0003f06270 */
[----:B------:R-:W-:Y:S05]  /*4030*/  @P0 BRA `(.L_x_125) ;  /* 0x0000000000740947 */ /* 0x000fea0003800000 */
[----:B------:R-:W-:Y:S02]  /*4040*/  ISETP.GE.AND P0, PT, R7, -0x18, PT ;  /* 0xffffffe80700780c */ /* 0x000fe40003f06270 */
[----:B------:R-:W-:-:S11]  /*4050*/  LOP3.LUT R5, R5, 0x80000000, RZ, 0xc0, !PT ;  /* 0x8000000005057812 */ /* 0x000fd600078ec0ff */
[----:B------:R-:W-:Y:S05]  /*4060*/  @!P0 BRA `(.L_x_125) ;  /* 0x0000000000688947 */ /* 0x000fea0003800000 */
[CCC-:B------:R-:W-:Y:S01]  /*4070*/  FFMA.RZ R21, R6.reuse, R32.reuse, R27.reuse ;  /* 0x0000002006157223 */ /* 0x1c0fe2000000c01b */
[C---:B------:R-:W-:Y:S02]  /*4080*/  ISETP.NE.AND P3, PT, R7.reuse, RZ, PT ;  /* 0x000000ff0700720c */ /* 0x040fe40003f65270 */
[----:B------:R-:W-:Y:S02]  /*4090*/  ISETP.NE.AND P1, PT, R7, RZ, PT ;  /* 0x000000ff0700720c */ /* 0x000fe40003f25270 */
[----:B------:R-:W-:Y:S01]  /*40a0*/  LOP3.LUT R30, R21, 0x7fffff, RZ, 0xc0, !PT ;  /* 0x007fffff151e7812 */ /* 0x000fe200078ec0ff */
[CCC-:B------:R-:W-:Y:S01]  /*40b0*/  FFMA.RP R21, R6.reuse, R32.reuse, R27.reuse ;  /* 0x0000002006157223 */ /* 0x1c0fe2000000801b */
[----:B------:R-:W-:Y:S01]  /*40c0*/  FFMA.RM R6, R6, R32, R27 ;  /* 0x0000002006067223 */ /* 0x000fe2000000401b */
[----:B------:R-:W-:Y:S02]  /*40d0*/  IADD3 R27, PT, PT, R7, 0x20, RZ ;  /* 0x00000020071b7810 */ /* 0x000fe40007ffe0ff */
[----:B------:R-:W-:-:S02]  /*40e0*/  LOP3.LUT R30, R30, 0x800000, RZ, 0xfc, !PT ;  /* 0x008000001e1e7812 */ /* 0x000fc400078efcff */
[----:B------:R-:W-:Y:S02]  /*40f0*/  IADD3 R7, PT, PT, -R7, RZ, RZ ;  /* 0x000000ff07077210 */ /* 0x000fe40007ffe1ff */
[----:B------:R-:W-:Y:S02]  /*4100*/  SHF.L.U32 R27, R30, R27, RZ ;  /* 0x0000001b1e1b7219 */ /* 0x000fe400000006ff */
[----:B------:R-:W-:Y:S02]  /*4110*/  FSETP.NEU.FTZ.AND P0, PT, R21, R6, PT ;  /* 0x000000061500720b */ /* 0x000fe40003f1d000 */
[----:B------:R-:W-:Y:S02]  /*4120*/  SEL R7, R7, RZ, P3 ;  /* 0x000000ff07077207 */ /* 0x000fe40001800000 */
[----:B------:R-:W-:Y:S02]  /*4130*/  ISETP.NE.AND P1, PT, R27, RZ, P1 ;  /* 0x000000ff1b00720c */ /* 0x000fe40000f25270 */
[----:B------:R-:W-:-:S02]  /*4140*/  SHF.R.U32.HI R7, RZ, R7, R30 ;  /* 0x00000007ff077219 */ /* 0x000fc4000001161e */
[----:B------:R-:W-:Y:S02]  /*4150*/  PLOP3.LUT P0, PT, P0, P1, PT, 0xf8, 0x8f ;  /* 0x00000000008f781c */ /* 0x000fe40000703f70 */
[----:B------:R-:W-:Y:S02]  /*4160*/  SHF.R.U32.HI R21, RZ, 0x1, R7 ;  /* 0x00000001ff157819 */ /* 0x000fe40000011607 */
[----:B------:R-:W-:-:S04]  /*4170*/  SEL R6, RZ, 0x1, !P0 ;  /* 0x00000001ff067807 */ /* 0x000fc80004000000 */
[----:B------:R-:W-:-:S04]  /*4180*/  LOP3.LUT R6, R6, 0x1, R21, 0xf8, !PT ;  /* 0x0000000106067812 */ /* 0x000fc800078ef815 */
[----:B------:R-:W-:-:S04]  /*4190*/  LOP3.LUT R6, R6, R7, RZ, 0xc0, !PT ;  /* 0x0000000706067212 */ /* 0x000fc800078ec0ff */
[----:B------:R-:W-:-:S04]  /*41a0*/  IADD3 R6, PT, PT, R21, R6, RZ ;  /* 0x0000000615067210 */ /* 0x000fc80007ffe0ff */
[----:B------:R-:W-:Y:S01]  /*41b0*/  LOP3.LUT R5, R6, R5, RZ, 0xfc, !PT ;  /* 0x0000000506057212 */ /* 0x000fe200078efcff */
[----:B------:R-:W-:Y:S06]  /*41c0*/  BRA `(.L_x_125) ;  /* 0x0000000000107947 */ /* 0x000fec0003800000 */
.L_x_124:
[----:B------:R-:W-:-:S04]  /*41d0*/  LOP3.LUT R5, R5, 0x80000000, RZ, 0xc0, !PT ;  /* 0x8000000005057812 */ /* 0x000fc800078ec0ff */
[----:B------:R-:W-:Y:S01]  /*41e0*/  LOP3.LUT R5, R5, 0x7f800000, RZ, 0xfc, !PT ;  /* 0x7f80000005057812 */ /* 0x000fe200078efcff */
[----:B------:R-:W-:Y:S06]  /*41f0*/  BRA `(.L_x_125) ;  /* 0x0000000000047947 */ /* 0x000fec0003800000 */
.L_x_123:
[----:B------:R-:W-:-:S07]  /*4200*/  LEA R5, R30, R5, 0x17 ;  /* 0x000000051e057211 */ /* 0x000fce00078eb8ff */
.L_x_125:
[----:B------:R-:W-:Y:S05]  /*4210*/  BSYNC.RECONVERGENT B2 ;  /* 0x0000000000027941 */ /* 0x000fea0003800200 */
.L_x_122:
[----:B------:R-:W-:Y:S05]  /*4220*/  BRA `(.L_x_126) ;  /* 0x0000000000207947 */ /* 0x000fea0003800000 */
.L_x_121:
[----:B------:R-:W-:-:S04]  /*4230*/  LOP3.LUT R5, R6, 0x80000000, R5, 0x48, !PT ;  /* 0x8000000006057812 */ /* 0x000fc800078e4805 */
[----:B------:R-:W-:Y:S01]  /*4240*/  LOP3.LUT R5, R5, 0x7f800000, RZ, 0xfc, !PT ;  /* 0x7f80000005057812 */ /* 0x000fe200078efcff */
[----:B------:R-:W-:Y:S06]  /*4250*/  BRA `(.L_x_126) ;  /* 0x0000000000147947 */ /* 0x000fec0003800000 */
.L_x_120:
[----:B------:R-:W-:Y:S01]  /*4260*/  LOP3.LUT R5, R6, 0x80000000, R5, 0x48, !PT ;  /* 0x8000000006057812 */ /* 0x000fe200078e4805 */
[----:B------:R-:W-:Y:S06]  /*4270*/  BRA `(.L_x_126) ;  /* 0x00000000000c7947 */ /* 0x000fec0003800000 */
.L_x_119:
[----:B------:R-:W0:Y:S01]  /*4280*/  MUFU.RSQ R5, -QNAN ;  /* 0xffc0000000057908 */ /* 0x000e220000001400 */
[----:B------:R-:W-:Y:S05]  /*4290*/  BRA `(.L_x_126) ;  /* 0x0000000000047947 */ /* 0x000fea0003800000 */
.L_x_118:
[----:B------:R-:W-:-:S07]  /*42a0*/  FADD.FTZ R5, R5, R6 ;  /* 0x0000000605057221 */ /* 0x000fce0000010000 */
.L_x_126:
[----:B------:R-:W-:Y:S05]  /*42b0*/  BSYNC.RECONVERGENT B1 ;  /* 0x0000000000017941 */ /* 0x000fea0003800200 */
.L_x_116:
[----:B------:R-:W-:Y:S01]  /*42c0*/  HFMA2 R7, -RZ, RZ, 0, 0 ;  /* 0x00000000ff077431 */ /* 0x000fe200000001ff */
[----:B------:R-:W-:-:S04]  /*42d0*/  MOV R6, R15 ;  /* 0x0000000f00067202 */ /* 0x000fc80000000f00 */
[----:B0-----:R-:W-:Y:S05]  /*42e0*/  RET.REL.NODEC R6 `(compute_forces_kernel) ;  /* 0xffffffbc06447950 */ /* 0x001fea0003c3ffff */
.L_x_127:
[----:B------:R-:W-:-:S00]  /*42f0*/  BRA `(.L_x_127) ;  /* 0xfffffffc00fc7947 */ /* 0x000fc0000383ffff */
[----:B------:R-:W-:-:S00]  /*4300*/  NOP ;  /* 0x0000000000007918 */ /* 0x000fc00000000000 */
[----:B------:R-:W-:-:S00]  /*4310*/  NOP ;  /* 0x0000000000007918 */ /* 0x000fc00000000000 */
[----:B------:R-:W-:-:S00]  /*4320*/  NOP ;  /* 0x0000000000007918 */ /* 0x000fc00000000000 */
[----:B------:R-:W-:-:S00]  /*4330*/  NOP ;  /* 0x0000000000007918 */ /* 0x000fc00000000000 */
[----:B------:R-:W-:-:S00]  /*4340*/  NOP ;  /* 0x0000000000007918 */ /* 0x000fc00000000000 */
[----:B------:R-:W-:-:S00]  /*4350*/  NOP ;  /* 0x0000000000007918 */ /* 0x000fc00000000000 */
[----:B------:R-:W-:-:S00]  /*4360*/  NOP ;  /* 0x0000000000007918 */ /* 0x000fc00000000000 */
[----:B------:R-:W-:-:S00]  /*4370*/  NOP ;  /* 0x0000000000007918 */ /* 0x000fc00000000000 */
.L_x_129:


//--------------------- .nv.global.init           --------------------------
	.section	.nv.global.init,"aw",@progbits
.nv.global.init:
	.type		$str$1,@object
	.size		$str$1,($str$2 - $str$1)
$str$1:
        /*0000*/ 	.byte	0x4e, 0x6f, 0x64, 0x65, 0x20, 0x25, 0x64, 0x3a, 0x20, 0x49, 0x6e, 0x76, 0x61, 0x6c, 0x69, 0x64
        /*0010*/ 	.byte	0x20, 0x69, 0x6e, 0x70, 0x75, 0x74, 0x20, 0x64, 0x65, 0x74, 0x65, 0x63, 0x74, 0x65, 0x64, 0x20
        /*0020*/ 	.byte	0x2d, 0x20, 0x70, 0x6f, 0x73, 0x3d, 0x28, 0x25, 0x66, 0x2c, 0x25, 0x66, 0x2c, 0x25, 0x66, 0x29
        /*0030*/ 	.byte	0x2c, 0x20, 0x76, 0x65, 0x6c, 0x3d, 0x28, 0x25, 0x66, 0x2c, 0x25, 0x66, 0x2c, 0x25, 0x66, 0x29
        /*0040*/ 	.byte	0x0a, 0x00
	.type		$str$2,@object
	.size		$str$2,($str - $str$2)
$str$2:
        /*0042*/ 	.byte	0x4e, 0x6f, 0x64, 0x65, 0x20, 0x25, 0x64, 0x3a, 0x20, 0x66, 0x6f, 0x72, 0x63, 0x65, 0x5f, 0x6d
        /*0052*/ 	.byte	0x61, 0x67, 0x3d, 0x25, 0x66, 0x20, 0x28, 0x6d, 0x61, 0x78, 0x3d, 0x25, 0x66, 0x29, 0x2c, 0x20
        /*0062*/ 	.byte	0x76, 0x65, 0x6c, 0x5f, 0x6d, 0x61, 0x67, 0x3d, 0x25, 0x66, 0x20, 0x28, 0x6d, 0x61, 0x78, 0x3d
        /*0072*/ 	.byte	0x25, 0x66, 0x29, 0x2c, 0x20, 0x70, 0x6f, 0x73, 0x3d, 0x28, 0x25, 0x66, 0x2c, 0x25, 0x66, 0x2c
        /*0082*/ 	.byte	0x25, 0x66, 0x29, 0x2c, 0x20, 0x76, 0x65, 0x6c, 0x3d, 0x28, 0x25, 0x66, 0x2c, 0x25, 0x66, 0x2c
        /*0092*/ 	.byte	0x25, 0x66, 0x29, 0x0a, 0x00
	.type		$str,@object
	.size		$str,(.L_0 - $str)
$str:
        /*0097*/ 	.byte	0x49, 0x6e, 0x76, 0x61, 0x6c, 0x69, 0x64, 0x20, 0x73, 0x69, 0x6d, 0x75, 0x6c, 0x61, 0x74, 0x69
        /*00a7*/ 	.byte	0x6f, 0x6e, 0x20, 0x70, 0x61, 0x72, 0x61, 0x6d, 0x65, 0x74, 0x65, 0x72, 0x73, 0x3a, 0x20, 0x73
        /*00b7*/ 	.byte	0x70, 0x72, 0x69, 0x6e, 0x67, 0x5f, 0x6b, 0x3d, 0x25, 0x66, 0x2c, 0x20, 0x64, 0x61, 0x6d, 0x70
        /*00c7*/ 	.byte	0x69, 0x6e, 0x67, 0x3d, 0x25, 0x66, 0x2c, 0x20, 0x72, 0x65, 0x70, 0x65, 0x6c, 0x5f, 0x6b, 0x3d
        /*00d7*/ 	.byte	0x25, 0x66, 0x2c, 0x20, 0x64, 0x74, 0x3d, 0x25, 0x66, 0x2c, 0x20, 0x6d, 0x61, 0x78, 0x5f, 0x72
        /*00e7*/ 	.byte	0x65, 0x70, 0x75, 0x6c, 0x73, 0x69, 0x6f, 0x6e, 0x5f, 0x64, 0x69, 0x73, 0x74, 0x3d, 0x25, 0x66
        /*00f7*/ 	.byte	0x0a, 0x00
.L_0:


//--------------------- .nv.shared.reserved.0     --------------------------
	.section	.nv.shared.reserved.0,"aw",@nobits
	.weak		__nv_reservedSMEM_offset_0_alias
	.size		__nv_reservedSMEM_offset_0_alias, 0, 64
	.other		__nv_reservedSMEM_offset_0_alias,@"STO_CUDA_RESERVED_SHARED STV_DEFAULT"
__nv_reservedSMEM_offset_0_alias:
	.zero		0
	.zero		64


//--------------------- .nv.constant0.compute_forces_kernel --------------------------
	.section	.nv.constant0.compute_forces_kernel,"a",@progbits
	.sectionflags	@""
	.align	4
.nv.constant0.compute_forces_kernel:
	.zero		948


//--------------------- SYMBOLS --------------------------

	.type		.nv.reservedSmem.offset0,@object
	.size		.nv.reservedSmem.offset0,0x4
	.type		vprintf,@function
